//
// Generated by NVIDIA NVVM Compiler
//
// Compiler Build ID: CL-36424714
// Cuda compilation tools, release 13.0, V13.0.88
// Based on NVVM 20.0.0
//

.version 9.0
.target sm_100
.address_size 64

	// .globl	_Z14forward_kernelPdS_S_S_S_S_S_S_S_S_

.visible .entry _Z14forward_kernelPdS_S_S_S_S_S_S_S_S_(
	.param .u64 .ptr .align 1 _Z14forward_kernelPdS_S_S_S_S_S_S_S_S__param_0,
	.param .u64 .ptr .align 1 _Z14forward_kernelPdS_S_S_S_S_S_S_S_S__param_1,
	.param .u64 .ptr .align 1 _Z14forward_kernelPdS_S_S_S_S_S_S_S_S__param_2,
	.param .u64 .ptr .align 1 _Z14forward_kernelPdS_S_S_S_S_S_S_S_S__param_3,
	.param .u64 .ptr .align 1 _Z14forward_kernelPdS_S_S_S_S_S_S_S_S__param_4,
	.param .u64 .ptr .align 1 _Z14forward_kernelPdS_S_S_S_S_S_S_S_S__param_5,
	.param .u64 .ptr .align 1 _Z14forward_kernelPdS_S_S_S_S_S_S_S_S__param_6,
	.param .u64 .ptr .align 1 _Z14forward_kernelPdS_S_S_S_S_S_S_S_S__param_7,
	.param .u64 .ptr .align 1 _Z14forward_kernelPdS_S_S_S_S_S_S_S_S__param_8,
	.param .u64 .ptr .align 1 _Z14forward_kernelPdS_S_S_S_S_S_S_S_S__param_9
)
{
	.reg .pred 	%p<10>;
	.reg .b32 	%r<38>;
	.reg .b32 	%f<3>;
	.reg .b64 	%rd<48>;
	.reg .b64 	%fd<64>;

	ld.param.u64 	%rd17, [_Z14forward_kernelPdS_S_S_S_S_S_S_S_S__param_0];
	ld.param.u64 	%rd18, [_Z14forward_kernelPdS_S_S_S_S_S_S_S_S__param_1];
	ld.param.u64 	%rd20, [_Z14forward_kernelPdS_S_S_S_S_S_S_S_S__param_3];
	ld.param.u64 	%rd21, [_Z14forward_kernelPdS_S_S_S_S_S_S_S_S__param_4];
	ld.param.u64 	%rd22, [_Z14forward_kernelPdS_S_S_S_S_S_S_S_S__param_5];
	ld.param.u64 	%rd23, [_Z14forward_kernelPdS_S_S_S_S_S_S_S_S__param_6];
	ld.param.u64 	%rd25, [_Z14forward_kernelPdS_S_S_S_S_S_S_S_S__param_7];
	ld.param.u64 	%rd26, [_Z14forward_kernelPdS_S_S_S_S_S_S_S_S__param_8];
	ld.param.u64 	%rd24, [_Z14forward_kernelPdS_S_S_S_S_S_S_S_S__param_9];
	cvta.to.global.u64 	%rd1, %rd26;
	cvta.to.global.u64 	%rd2, %rd25;
	mov.u32 	%r15, %ctaid.x;
	mov.u32 	%r16, %ntid.x;
	mov.u32 	%r17, %tid.x;
	mad.lo.s32 	%r1, %r15, %r16, %r17;
	setp.gt.s32 	%p1, %r1, 569;
	@%p1 bra 	$L__BB0_4;
	cvta.to.global.u64 	%rd27, %rd17;
	add.s64 	%rd44, %rd27, 8;
	cvta.to.global.u64 	%rd4, %rd18;
	mov.f64 	%fd60, 0d0000000000000000;
	mov.b32 	%r34, 0;
	mov.u32 	%r33, %r1;
$L__BB0_2:
	mul.wide.s32 	%rd28, %r33, 8;
	add.s64 	%rd29, %rd4, %rd28;
	ld.global.f64 	%fd13, [%rd44+-8];
	ld.global.f64 	%fd14, [%rd29];
	fma.rn.f64 	%fd15, %fd13, %fd14, %fd60;
	ld.global.f64 	%fd16, [%rd44];
	ld.global.f64 	%fd17, [%rd29+4560];
	fma.rn.f64 	%fd60, %fd16, %fd17, %fd15;
	add.s32 	%r34, %r34, 2;
	add.s32 	%r33, %r33, 1140;
	add.s64 	%rd44, %rd44, 16;
	setp.ne.s32 	%p2, %r34, 570;
	@%p2 bra 	$L__BB0_2;
	cvta.to.global.u64 	%rd30, %rd21;
	mul.wide.s32 	%rd31, %r1, 8;
	add.s64 	%rd32, %rd30, %rd31;
	ld.global.f64 	%fd18, [%rd32];
	add.f64 	%fd19, %fd60, %fd18;
	max.f64 	%fd20, %fd19, 0d0000000000000000;
	add.s64 	%rd33, %rd2, %rd31;
	st.global.f64 	[%rd33], %fd20;
$L__BB0_4:
	setp.gt.s32 	%p3, %r1, 569;
	bar.sync 	0;
	@%p3 bra 	$L__BB0_8;
	ld.param.u64 	%rd43, [_Z14forward_kernelPdS_S_S_S_S_S_S_S_S__param_2];
	add.s64 	%rd45, %rd2, 8;
	cvta.to.global.u64 	%rd8, %rd43;
	mov.f64 	%fd61, 0d0000000000000000;
	mov.b32 	%r36, 0;
	mov.u32 	%r35, %r1;
$L__BB0_6:
	mul.wide.s32 	%rd34, %r35, 8;
	add.s64 	%rd35, %rd8, %rd34;
	ld.global.f64 	%fd22, [%rd45+-8];
	ld.global.f64 	%fd23, [%rd35];
	fma.rn.f64 	%fd24, %fd22, %fd23, %fd61;
	ld.global.f64 	%fd25, [%rd45];
	ld.global.f64 	%fd26, [%rd35+4560];
	fma.rn.f64 	%fd61, %fd25, %fd26, %fd24;
	add.s32 	%r36, %r36, 2;
	add.s32 	%r35, %r35, 1140;
	add.s64 	%rd45, %rd45, 16;
	setp.ne.s32 	%p4, %r36, 570;
	@%p4 bra 	$L__BB0_6;
	cvta.to.global.u64 	%rd36, %rd22;
	mul.wide.s32 	%rd37, %r1, 8;
	add.s64 	%rd38, %rd36, %rd37;
	ld.global.f64 	%fd27, [%rd38];
	add.f64 	%fd28, %fd61, %fd27;
	max.f64 	%fd29, %fd28, 0d0000000000000000;
	add.s64 	%rd39, %rd1, %rd37;
	st.global.f64 	[%rd39], %fd29;
$L__BB0_8:
	bar.sync 	0;
	setp.ne.s32 	%p5, %r1, 0;
	@%p5 bra 	$L__BB0_15;
	cvta.to.global.u64 	%rd40, %rd20;
	add.s64 	%rd47, %rd40, 8;
	add.s64 	%rd46, %rd1, 8;
	mov.f64 	%fd62, 0d0000000000000000;
	mov.b32 	%r37, 0;
$L__BB0_10:
	ld.global.f64 	%fd31, [%rd46+-8];
	ld.global.f64 	%fd32, [%rd47+-8];
	fma.rn.f64 	%fd33, %fd31, %fd32, %fd62;
	ld.global.f64 	%fd34, [%rd46];
	ld.global.f64 	%fd35, [%rd47];
	fma.rn.f64 	%fd62, %fd34, %fd35, %fd33;
	add.s32 	%r37, %r37, 2;
	add.s64 	%rd47, %rd47, 16;
	add.s64 	%rd46, %rd46, 16;
	setp.ne.s32 	%p6, %r37, 570;
	@%p6 bra 	$L__BB0_10;
	cvta.to.global.u64 	%rd41, %rd23;
	ld.global.f64 	%fd36, [%rd41];
	add.f64 	%fd7, %fd62, %fd36;
	neg.f64 	%fd37, %fd7;
	fma.rn.f64 	%fd38, %fd7, 0dBFF71547652B82FE, 0d4338000000000000;
	{
	.reg .b32 %temp; 
	mov.b64 	{%r12, %temp}, %fd38;
	}
	mov.f64 	%fd39, 0dC338000000000000;
	add.rn.f64 	%fd40, %fd38, %fd39;
	fma.rn.f64 	%fd41, %fd40, 0dBFE62E42FEFA39EF, %fd37;
	fma.rn.f64 	%fd42, %fd40, 0dBC7ABC9E3B39803F, %fd41;
	fma.rn.f64 	%fd43, %fd42, 0d3E5ADE1569CE2BDF, 0d3E928AF3FCA213EA;
	fma.rn.f64 	%fd44, %fd43, %fd42, 0d3EC71DEE62401315;
	fma.rn.f64 	%fd45, %fd44, %fd42, 0d3EFA01997C89EB71;
	fma.rn.f64 	%fd46, %fd45, %fd42, 0d3F2A01A014761F65;
	fma.rn.f64 	%fd47, %fd46, %fd42, 0d3F56C16C1852B7AF;
	fma.rn.f64 	%fd48, %fd47, %fd42, 0d3F81111111122322;
	fma.rn.f64 	%fd49, %fd48, %fd42, 0d3FA55555555502A1;
	fma.rn.f64 	%fd50, %fd49, %fd42, 0d3FC5555555555511;
	fma.rn.f64 	%fd51, %fd50, %fd42, 0d3FE000000000000B;
	fma.rn.f64 	%fd52, %fd51, %fd42, 0d3FF0000000000000;
	fma.rn.f64 	%fd53, %fd52, %fd42, 0d3FF0000000000000;
	{
	.reg .b32 %temp; 
	mov.b64 	{%r13, %temp}, %fd53;
	}
	{
	.reg .b32 %temp; 
	mov.b64 	{%temp, %r14}, %fd53;
	}
	shl.b32 	%r21, %r12, 20;
	add.s32 	%r22, %r21, %r14;
	mov.b64 	%fd63, {%r13, %r22};
	{
	.reg .b32 %temp; 
	mov.b64 	{%temp, %r23}, %fd37;
	}
	mov.b32 	%f2, %r23;
	abs.f32 	%f1, %f2;
	setp.lt.f32 	%p7, %f1, 0f4086232B;
	@%p7 bra 	$L__BB0_14;
	setp.gt.f64 	%p8, %fd7, 0d0000000000000000;
	mov.f64 	%fd54, 0d7FF0000000000000;
	sub.f64 	%fd55, %fd54, %fd7;
	selp.f64 	%fd63, 0d0000000000000000, %fd55, %p8;
	setp.geu.f32 	%p9, %f1, 0f40874800;
	@%p9 bra 	$L__BB0_14;
	shr.u32 	%r24, %r12, 31;
	add.s32 	%r25, %r12, %r24;
	shr.s32 	%r26, %r25, 1;
	shl.b32 	%r27, %r26, 20;
	add.s32 	%r28, %r14, %r27;
	mov.b64 	%fd56, {%r13, %r28};
	sub.s32 	%r29, %r12, %r26;
	shl.b32 	%r30, %r29, 20;
	add.s32 	%r31, %r30, 1072693248;
	mov.b32 	%r32, 0;
	mov.b64 	%fd57, {%r32, %r31};
	mul.f64 	%fd63, %fd57, %fd56;
$L__BB0_14:
	add.f64 	%fd58, %fd63, 0d3FF0000000000000;
	rcp.rn.f64 	%fd59, %fd58;
	cvta.to.global.u64 	%rd42, %rd24;
	st.global.f64 	[%rd42], %fd59;
$L__BB0_15:
	ret;

}
	// .globl	_Z15backward_kernelPdS_S_S_S_S_S_S_S_S_d
.visible .entry _Z15backward_kernelPdS_S_S_S_S_S_S_S_S_d(
	.param .u64 .ptr .align 1 _Z15backward_kernelPdS_S_S_S_S_S_S_S_S_d_param_0,
	.param .u64 .ptr .align 1 _Z15backward_kernelPdS_S_S_S_S_S_S_S_S_d_param_1,
	.param .u64 .ptr .align 1 _Z15backward_kernelPdS_S_S_S_S_S_S_S_S_d_param_2,
	.param .u64 .ptr .align 1 _Z15backward_kernelPdS_S_S_S_S_S_S_S_S_d_param_3,
	.param .u64 .ptr .align 1 _Z15backward_kernelPdS_S_S_S_S_S_S_S_S_d_param_4,
	.param .u64 .ptr .align 1 _Z15backward_kernelPdS_S_S_S_S_S_S_S_S_d_param_5,
	.param .u64 .ptr .align 1 _Z15backward_kernelPdS_S_S_S_S_S_S_S_S_d_param_6,
	.param .u64 .ptr .align 1 _Z15backward_kernelPdS_S_S_S_S_S_S_S_S_d_param_7,
	.param .u64 .ptr .align 1 _Z15backward_kernelPdS_S_S_S_S_S_S_S_S_d_param_8,
	.param .u64 .ptr .align 1 _Z15backward_kernelPdS_S_S_S_S_S_S_S_S_d_param_9,
	.param .f64 _Z15backward_kernelPdS_S_S_S_S_S_S_S_S_d_param_10
)
{
	.local .align 16 .b8 	__local_depot1[9120];
	.reg .b64 	%SP;
	.reg .b64 	%SPL;
	.reg .pred 	%p<16>;
	.reg .b32 	%r<55>;
	.reg .b32 	%f<3>;
	.reg .b64 	%rd<67>;
	.reg .b64 	%fd<98>;

	mov.u64 	%SPL, __local_depot1;
	ld.param.u64 	%rd23, [_Z15backward_kernelPdS_S_S_S_S_S_S_S_S_d_param_0];
	ld.param.u64 	%rd24, [_Z15backward_kernelPdS_S_S_S_S_S_S_S_S_d_param_1];
	ld.param.u64 	%rd30, [_Z15backward_kernelPdS_S_S_S_S_S_S_S_S_d_param_3];
	ld.param.u64 	%rd26, [_Z15backward_kernelPdS_S_S_S_S_S_S_S_S_d_param_4];
	ld.param.u64 	%rd31, [_Z15backward_kernelPdS_S_S_S_S_S_S_S_S_d_param_7];
	ld.param.u64 	%rd32, [_Z15backward_kernelPdS_S_S_S_S_S_S_S_S_d_param_8];
	ld.param.u64 	%rd29, [_Z15backward_kernelPdS_S_S_S_S_S_S_S_S_d_param_9];
	ld.param.f64 	%fd10, [_Z15backward_kernelPdS_S_S_S_S_S_S_S_S_d_param_10];
	cvta.to.global.u64 	%rd1, %rd31;
	cvta.to.global.u64 	%rd2, %rd30;
	cvta.to.global.u64 	%rd3, %rd32;
	add.u64 	%rd4, %SPL, 0;
	add.u64 	%rd5, %SPL, 4560;
	mov.u32 	%r20, %ctaid.x;
	mov.u32 	%r21, %ntid.x;
	mul.lo.s32 	%r22, %r20, %r21;
	mov.u32 	%r23, %tid.x;
	neg.s32 	%r24, %r23;
	setp.ne.s32 	%p1, %r22, %r24;
	@%p1 bra 	$L__BB1_21;
	cvta.to.global.u64 	%rd35, %rd29;
	ld.global.f64 	%fd1, [%rd35];
	neg.f64 	%fd11, %fd1;
	fma.rn.f64 	%fd12, %fd1, 0dBFF71547652B82FE, 0d4338000000000000;
	{
	.reg .b32 %temp; 
	mov.b64 	{%r1, %temp}, %fd12;
	}
	mov.f64 	%fd13, 0dC338000000000000;
	add.rn.f64 	%fd14, %fd12, %fd13;
	fma.rn.f64 	%fd15, %fd14, 0dBFE62E42FEFA39EF, %fd11;
	fma.rn.f64 	%fd16, %fd14, 0dBC7ABC9E3B39803F, %fd15;
	fma.rn.f64 	%fd17, %fd16, 0d3E5ADE1569CE2BDF, 0d3E928AF3FCA213EA;
	fma.rn.f64 	%fd18, %fd17, %fd16, 0d3EC71DEE62401315;
	fma.rn.f64 	%fd19, %fd18, %fd16, 0d3EFA01997C89EB71;
	fma.rn.f64 	%fd20, %fd19, %fd16, 0d3F2A01A014761F65;
	fma.rn.f64 	%fd21, %fd20, %fd16, 0d3F56C16C1852B7AF;
	fma.rn.f64 	%fd22, %fd21, %fd16, 0d3F81111111122322;
	fma.rn.f64 	%fd23, %fd22, %fd16, 0d3FA55555555502A1;
	fma.rn.f64 	%fd24, %fd23, %fd16, 0d3FC5555555555511;
	fma.rn.f64 	%fd25, %fd24, %fd16, 0d3FE000000000000B;
	fma.rn.f64 	%fd26, %fd25, %fd16, 0d3FF0000000000000;
	fma.rn.f64 	%fd27, %fd26, %fd16, 0d3FF0000000000000;
	{
	.reg .b32 %temp; 
	mov.b64 	{%r2, %temp}, %fd27;
	}
	{
	.reg .b32 %temp; 
	mov.b64 	{%temp, %r3}, %fd27;
	}
	shl.b32 	%r25, %r1, 20;
	add.s32 	%r26, %r25, %r3;
	mov.b64 	%fd96, {%r2, %r26};
	{
	.reg .b32 %temp; 
	mov.b64 	{%temp, %r27}, %fd11;
	}
	mov.b32 	%f2, %r27;
	abs.f32 	%f1, %f2;
	setp.lt.f32 	%p2, %f1, 0f4086232B;
	@%p2 bra 	$L__BB1_4;
	setp.gt.f64 	%p3, %fd1, 0d0000000000000000;
	mov.f64 	%fd28, 0d7FF0000000000000;
	sub.f64 	%fd29, %fd28, %fd1;
	selp.f64 	%fd96, 0d0000000000000000, %fd29, %p3;
	setp.geu.f32 	%p4, %f1, 0f40874800;
	@%p4 bra 	$L__BB1_4;
	shr.u32 	%r28, %r1, 31;
	add.s32 	%r29, %r1, %r28;
	shr.s32 	%r30, %r29, 1;
	shl.b32 	%r31, %r30, 20;
	add.s32 	%r32, %r3, %r31;
	mov.b64 	%fd30, {%r2, %r32};
	sub.s32 	%r33, %r1, %r30;
	shl.b32 	%r34, %r33, 20;
	add.s32 	%r35, %r34, 1072693248;
	mov.b32 	%r36, 0;
	mov.b64 	%fd31, {%r36, %r35};
	mul.f64 	%fd96, %fd31, %fd30;
$L__BB1_4:
	add.f64 	%fd32, %fd96, 0d3FF0000000000000;
	rcp.rn.f64 	%fd33, %fd32;
	mov.f64 	%fd34, 0d3FF0000000000000;
	sub.f64 	%fd35, %fd34, %fd33;
	mul.f64 	%fd36, %fd33, %fd35;
	sub.f64 	%fd37, %fd1, %fd10;
	mul.f64 	%fd6, %fd37, %fd36;
	mov.b32 	%r47, 0;
$L__BB1_5:
	mul.wide.u32 	%rd36, %r47, 8;
	add.s64 	%rd37, %rd3, %rd36;
	ld.global.f64 	%fd38, [%rd37];
	setp.lt.f64 	%p5, %fd38, 0d0000000000000000;
	selp.f64 	%fd39, 0d0000000000000000, 0d3FF0000000000000, %p5;
	add.s64 	%rd38, %rd2, %rd36;
	ld.global.f64 	%fd40, [%rd38];
	mul.f64 	%fd41, %fd40, %fd39;
	mul.f64 	%fd42, %fd6, %fd41;
	add.s64 	%rd39, %rd4, %rd36;
	ld.global.f64 	%fd43, [%rd37+8];
	setp.lt.f64 	%p6, %fd43, 0d0000000000000000;
	selp.f64 	%fd44, 0d0000000000000000, 0d3FF0000000000000, %p6;
	ld.global.f64 	%fd45, [%rd38+8];
	mul.f64 	%fd46, %fd45, %fd44;
	mul.f64 	%fd47, %fd6, %fd46;
	st.local.v2.f64 	[%rd39], {%fd42, %fd47};
	add.s32 	%r47, %r47, 2;
	setp.ne.s32 	%p7, %r47, 570;
	@%p7 bra 	$L__BB1_5;
	mov.b32 	%r48, 0;
$L__BB1_7:
	mov.f64 	%fd97, 0d0000000000000000;
	mov.b32 	%r49, 0;
$L__BB1_8:
	mad.lo.s32 	%r40, %r49, 570, %r48;
	mul.wide.u32 	%rd40, %r40, 8;
	add.s64 	%rd41, %rd2, %rd40;
	ld.global.f64 	%fd49, [%rd41];
	mul.wide.u32 	%rd42, %r49, 8;
	add.s64 	%rd43, %rd4, %rd42;
	ld.local.v2.f64 	{%fd50, %fd51}, [%rd43];
	fma.rn.f64 	%fd52, %fd49, %fd50, %fd97;
	ld.global.f64 	%fd53, [%rd41+4560];
	fma.rn.f64 	%fd97, %fd53, %fd51, %fd52;
	add.s32 	%r49, %r49, 2;
	setp.ne.s32 	%p8, %r49, 570;
	@%p8 bra 	$L__BB1_8;
	mul.wide.u32 	%rd44, %r48, 8;
	add.s64 	%rd45, %rd1, %rd44;
	ld.global.f64 	%fd54, [%rd45];
	setp.lt.f64 	%p9, %fd54, 0d0000000000000000;
	selp.f64 	%fd55, 0d0000000000000000, 0d3FF0000000000000, %p9;
	mul.f64 	%fd56, %fd97, %fd55;
	add.s64 	%rd46, %rd5, %rd44;
	st.local.f64 	[%rd46], %fd56;
	add.s32 	%r48, %r48, 1;
	setp.ne.s32 	%p10, %r48, 570;
	@%p10 bra 	$L__BB1_7;
	cvta.to.global.u64 	%rd6, %rd26;
	cvta.to.global.u64 	%rd7, %rd23;
	cvta.to.global.u64 	%rd8, %rd24;
	mov.b32 	%r50, 0;
$L__BB1_11:
	mul.wide.u32 	%rd47, %r50, 8;
	add.s64 	%rd48, %rd5, %rd47;
	ld.local.f64 	%fd9, [%rd48];
	mov.b32 	%r51, 0;
$L__BB1_12:
	mul.wide.u32 	%rd49, %r51, 8;
	add.s64 	%rd50, %rd7, %rd49;
	ld.global.f64 	%fd57, [%rd50];
	mul.f64 	%fd58, %fd57, 0d3F1A36E2EB1C432D;
	mul.f64 	%fd59, %fd58, %fd9;
	mad.lo.s32 	%r43, %r51, 570, %r50;
	mul.wide.u32 	%rd51, %r43, 8;
	add.s64 	%rd52, %rd8, %rd51;
	ld.global.f64 	%fd60, [%rd52];
	sub.f64 	%fd61, %fd60, %fd59;
	st.global.f64 	[%rd52], %fd61;
	ld.global.f64 	%fd62, [%rd50+8];
	mul.f64 	%fd63, %fd62, 0d3F1A36E2EB1C432D;
	mul.f64 	%fd64, %fd63, %fd9;
	ld.global.f64 	%fd65, [%rd52+4560];
	sub.f64 	%fd66, %fd65, %fd64;
	st.global.f64 	[%rd52+4560], %fd66;
	add.s32 	%r51, %r51, 2;
	setp.ne.s32 	%p11, %r51, 570;
	@%p11 bra 	$L__BB1_12;
	mul.wide.u32 	%rd53, %r50, 8;
	add.s64 	%rd54, %rd6, %rd53;
	ld.global.f64 	%fd67, [%rd54];
	fma.rn.f64 	%fd68, %fd9, 0dBF1A36E2EB1C432D, %fd67;
	st.global.f64 	[%rd54], %fd68;
	add.s32 	%r50, %r50, 1;
	setp.ne.s32 	%p12, %r50, 570;
	@%p12 bra 	$L__BB1_11;
	ld.param.u64 	%rd61, [_Z15backward_kernelPdS_S_S_S_S_S_S_S_S_d_param_5];
	ld.param.u64 	%rd60, [_Z15backward_kernelPdS_S_S_S_S_S_S_S_S_d_param_2];
	cvta.to.global.u64 	%rd9, %rd61;
	cvta.to.global.u64 	%rd10, %rd60;
	mov.b32 	%r52, 0;
$L__BB1_15:
	mul.wide.u32 	%rd55, %r52, 8;
	add.s64 	%rd11, %rd1, %rd55;
	add.s64 	%rd64, %rd10, %rd55;
	mov.b32 	%r53, 0;
	mov.u64 	%rd63, %rd4;
$L__BB1_16:
	ld.global.f64 	%fd69, [%rd11];
	mul.f64 	%fd70, %fd69, 0d3F1A36E2EB1C432D;
	ld.local.v2.f64 	{%fd71, %fd72}, [%rd63];
	mul.f64 	%fd73, %fd70, %fd71;
	ld.global.f64 	%fd74, [%rd64];
	sub.f64 	%fd75, %fd74, %fd73;
	st.global.f64 	[%rd64], %fd75;
	ld.global.f64 	%fd76, [%rd11];
	mul.f64 	%fd77, %fd76, 0d3F1A36E2EB1C432D;
	mul.f64 	%fd78, %fd77, %fd72;
	ld.global.f64 	%fd79, [%rd64+4560];
	sub.f64 	%fd80, %fd79, %fd78;
	st.global.f64 	[%rd64+4560], %fd80;
	add.s32 	%r53, %r53, 2;
	add.s64 	%rd64, %rd64, 9120;
	add.s64 	%rd63, %rd63, 16;
	setp.ne.s32 	%p13, %r53, 570;
	@%p13 bra 	$L__BB1_16;
	add.s64 	%rd57, %rd4, %rd55;
	ld.local.f64 	%fd81, [%rd57];
	add.s64 	%rd58, %rd9, %rd55;
	ld.global.f64 	%fd82, [%rd58];
	fma.rn.f64 	%fd83, %fd81, 0dBF1A36E2EB1C432D, %fd82;
	st.global.f64 	[%rd58], %fd83;
	add.s32 	%r52, %r52, 1;
	setp.ne.s32 	%p14, %r52, 570;
	@%p14 bra 	$L__BB1_15;
	add.s64 	%rd66, %rd2, 8;
	add.s64 	%rd65, %rd3, 8;
	mov.b32 	%r54, 0;
$L__BB1_19:
	ld.global.f64 	%fd84, [%rd65+-8];
	mul.f64 	%fd85, %fd84, 0d3F1A36E2EB1C432D;
	mul.f64 	%fd86, %fd6, %fd85;
	ld.global.f64 	%fd87, [%rd66+-8];
	sub.f64 	%fd88, %fd87, %fd86;
	st.global.f64 	[%rd66+-8], %fd88;
	ld.global.f64 	%fd89, [%rd65];
	mul.f64 	%fd90, %fd89, 0d3F1A36E2EB1C432D;
	mul.f64 	%fd91, %fd6, %fd90;
	ld.global.f64 	%fd92, [%rd66];
	sub.f64 	%fd93, %fd92, %fd91;
	st.global.f64 	[%rd66], %fd93;
	add.s32 	%r54, %r54, 2;
	add.s64 	%rd66, %rd66, 16;
	add.s64 	%rd65, %rd65, 16;
	setp.ne.s32 	%p15, %r54, 570;
	@%p15 bra 	$L__BB1_19;
	ld.param.u64 	%rd62, [_Z15backward_kernelPdS_S_S_S_S_S_S_S_S_d_param_6];
	cvta.to.global.u64 	%rd59, %rd62;
	ld.global.f64 	%fd94, [%rd59];
	fma.rn.f64 	%fd95, %fd6, 0dBF1A36E2EB1C432D, %fd94;
	st.global.f64 	[%rd59], %fd95;
$L__BB1_21:
	ret;

}


// ===== COMPILED SASS (sm_100) =====

	.target	sm_100

	.elftype	@"ET_EXEC"


//--------------------- .note.nv.tkinfo           --------------------------
	.section	.note.nv.tkinfo,"",@"SHT_NOTE"
	.sectionflags	@"SHF_NOTE_NV_TKINFO"
	.tkinfo
        /*0018*/ 	.word	0x00000002
        /*0030*/ 	.string	""
        /*0030*/ 	.string	"ptxas"
        /*0030*/ 	.string	"Cuda compilation tools, release 13.0, V13.0.88"
        /*0030*/ 	.string	"Build cuda_13.0.r13.0/compiler.36424714_0"
        /*0030*/ 	.string	"-arch sm_100 -m 64 "



//--------------------- .note.nv.cuinfo           --------------------------
	.section	.note.nv.cuinfo,"",@"SHT_NOTE"
	.sectionflags	@"SHF_NOTE_NV_CUINFO"
        /*0018*/ 	.short	0x0002
        /*001a*/ 	.short	0x0064
        /*001c*/ 	.short	0x0082
	.zero		2


//--------------------- .nv.info                  --------------------------
	.section	.nv.info,"",@"SHT_CUDA_INFO"
	.align	4


	//----- nvinfo : EIATTR_REGCOUNT
	.align		4
        /*0000*/ 	.byte	0x04, 0x2f
        /*0002*/ 	.short	(.L_1 - .L_0)
	.align		4
.L_0:
        /*0004*/ 	.word	index@(_Z14forward_kernelPdS_S_S_S_S_S_S_S_S_)
        /*0008*/ 	.word	0x00000020


	//----- nvinfo : EIATTR_FRAME_SIZE
	.align		4
.L_1:
        /*000c*/ 	.byte	0x04, 0x11
        /*000e*/ 	.short	(.L_3 - .L_2)
	.align		4
.L_2:
        /*0010*/ 	.word	index@($__internal_1_$__cuda_sm20_dblrcp_rn_slowpath_v3)
        /*0014*/ 	.word	0x00000000


	//----- nvinfo : EIATTR_FRAME_SIZE
	.align		4
.L_3:
        /*0018*/ 	.byte	0x04, 0x11
        /*001a*/ 	.short	(.L_5 - .L_4)
	.align		4
.L_4:
        /*001c*/ 	.word	index@(_Z14forward_kernelPdS_S_S_S_S_S_S_S_S_)
        /*0020*/ 	.word	0x00000000


	//----- nvinfo : EIATTR_REGCOUNT
	.align		4
.L_5:
        /*0024*/ 	.byte	0x04, 0x2f
        /*0026*/ 	.short	(.L_7 - .L_6)
	.align		4
.L_6:
        /*0028*/ 	.word	index@(_Z15backward_kernelPdS_S_S_S_S_S_S_S_S_d)
        /*002c*/ 	.word	0x00000020


	//----- nvinfo : EIATTR_FRAME_SIZE
	.align		4
.L_7:
        /*0030*/ 	.byte	0x04, 0x11
        /*0032*/ 	.short	(.L_9 - .L_8)
	.align		4
.L_8:
        /*0034*/ 	.word	index@($__internal_0_$__cuda_sm20_dblrcp_rn_slowpath_v3)
        /*0038*/ 	.word	0x000023a0


	//----- nvinfo : EIATTR_FRAME_SIZE
	.align		4
.L_9:
        /*003c*/ 	.byte	0x04, 0x11
        /*003e*/ 	.short	(.L_11 - .L_10)
	.align		4
.L_10:
        /*0040*/ 	.word	index@(_Z15backward_kernelPdS_S_S_S_S_S_S_S_S_d)
        /*0044*/ 	.word	0x000023a0


	//----- nvinfo : EIATTR_MIN_STACK_SIZE
	.align		4
.L_11:
        /*0048*/ 	.byte	0x04, 0x12
        /*004a*/ 	.short	(.L_13 - .L_12)
	.align		4
.L_12:
        /*004c*/ 	.word	index@(_Z15backward_kernelPdS_S_S_S_S_S_S_S_S_d)
        /*0050*/ 	.word	0x000023a0


	//----- nvinfo : EIATTR_MIN_STACK_SIZE
	.align		4
.L_13:
        /*0054*/ 	.byte	0x04, 0x12
        /*0056*/ 	.short	(.L_15 - .L_14)
	.align		4
.L_14:
        /*0058*/ 	.word	index@(_Z14forward_kernelPdS_S_S_S_S_S_S_S_S_)
        /*005c*/ 	.word	0x00000000
.L_15:


//--------------------- .nv.compat                --------------------------
	.section	.nv.compat,"",@"SHT_CUDA_COMPAT_INFO"
	.align	4
        /*0000*/ 	.byte	0x02, 0x09, 0x00, 0x00, 0x02, 0x02, 0x01, 0x00, 0x02, 0x05, 0x05, 0x00, 0x03, 0x07, 0x01, 0x01
        /*0010*/ 	.byte	0x02, 0x03, 0x00, 0x00, 0x02, 0x06, 0x01, 0x00, 0x04, 0x0b, 0x08, 0x00, 0x01, 0x00, 0x00, 0x00
        /*0020*/ 	.byte	0x00, 0x00, 0x00, 0x00


//--------------------- .nv.info._Z15backward_kernelPdS_S_S_S_S_S_S_S_S_d --------------------------
	.section	.nv.info._Z15backward_kernelPdS_S_S_S_S_S_S_S_S_d,"",@"SHT_CUDA_INFO"
	.sectionflags	@""
	.align	4


	//----- nvinfo : EIATTR_CUDA_API_VERSION
	.align		4
        /*0000*/ 	.byte	0x04, 0x37
        /*0002*/ 	.short	(.L_17 - .L_16)
.L_16:
        /*0004*/ 	.word	0x00000082


	//----- nvinfo : EIATTR_KPARAM_INFO
	.align		4
.L_17:
        /*0008*/ 	.byte	0x04, 0x17
        /*000a*/ 	.short	(.L_19 - .L_18)
.L_18:
        /*000c*/ 	.word	0x00000000
        /*0010*/ 	.short	0x000a
        /*0012*/ 	.short	0x0050
        /*0014*/ 	.byte	0x00, 0xf0, 0x21, 0x00


	//----- nvinfo : EIATTR_KPARAM_INFO
	.align		4
.L_19:
        /*0018*/ 	.byte	0x04, 0x17
        /*001a*/ 	.short	(.L_21 - .L_20)
.L_20:
        /*001c*/ 	.word	0x00000000
        /*0020*/ 	.short	0x0009
        /*0022*/ 	.short	0x0048
        /*0024*/ 	.byte	0x00, 0xf5, 0x21, 0x00


	//----- nvinfo : EIATTR_KPARAM_INFO
	.align		4
.L_21:
        /*0028*/ 	.byte	0x04, 0x17
        /*002a*/ 	.short	(.L_23 - .L_22)
.L_22:
        /*002c*/ 	.word	0x00000000
        /*0030*/ 	.short	0x0008
        /*0032*/ 	.short	0x0040
        /*0034*/ 	.byte	0x00, 0xf5, 0x21, 0x00


	//----- nvinfo : EIATTR_KPARAM_INFO
	.align		4
.L_23:
        /*0038*/ 	.byte	0x04, 0x17
        /*003a*/ 	.short	(.L_25 - .L_24)
.L_24:
        /*003c*/ 	.word	0x00000000
        /*0040*/ 	.short	0x0007
        /*0042*/ 	.short	0x0038
        /*0044*/ 	.byte	0x00, 0xf5, 0x21, 0x00


	//----- nvinfo : EIATTR_KPARAM_INFO
	.align		4
.L_25:
        /*0048*/ 	.byte	0x04, 0x17
        /*004a*/ 	.short	(.L_27 - .L_26)
.L_26:
        /*004c*/ 	.word	0x00000000
        /*0050*/ 	.short	0x0006
        /*0052*/ 	.short	0x0030
        /*0054*/ 	.byte	0x00, 0xf5, 0x21, 0x00


	//----- nvinfo : EIATTR_KPARAM_INFO
	.align		4
.L_27:
        /*0058*/ 	.byte	0x04, 0x17
        /*005a*/ 	.short	(.L_29 - .L_28)
.L_28:
        /*005c*/ 	.word	0x00000000
        /*0060*/ 	.short	0x0005
        /*0062*/ 	.short	0x0028
        /*0064*/ 	.byte	0x00, 0xf5, 0x21, 0x00


	//----- nvinfo : EIATTR_KPARAM_INFO
	.align		4
.L_29:
        /*0068*/ 	.byte	0x04, 0x17
        /*006a*/ 	.short	(.L_31 - .L_30)
.L_30:
        /*006c*/ 	.word	0x00000000
        /*0070*/ 	.short	0x0004
        /*0072*/ 	.short	0x0020
        /*0074*/ 	.byte	0x00, 0xf5, 0x21, 0x00


	//----- nvinfo : EIATTR_KPARAM_INFO
	.align		4
.L_31:
        /*0078*/ 	.byte	0x04, 0x17
        /*007a*/ 	.short	(.L_33 - .L_32)
.L_32:
        /*007c*/ 	.word	0x00000000
        /*0080*/ 	.short	0x0003
        /*0082*/ 	.short	0x0018
        /*0084*/ 	.byte	0x00, 0xf5, 0x21, 0x00


	//----- nvinfo : EIATTR_KPARAM_INFO
	.align		4
.L_33:
        /*0088*/ 	.byte	0x04, 0x17
        /*008a*/ 	.short	(.L_35 - .L_34)
.L_34:
        /*008c*/ 	.word	0x00000000
        /*0090*/ 	.short	0x0002
        /*0092*/ 	.short	0x0010
        /*0094*/ 	.byte	0x00, 0xf5, 0x21, 0x00


	//----- nvinfo : EIATTR_KPARAM_INFO
	.align		4
.L_35:
        /*0098*/ 	.byte	0x04, 0x17
        /*009a*/ 	.short	(.L_37 - .L_36)
.L_36:
        /*009c*/ 	.word	0x00000000
        /*00a0*/ 	.short	0x0001
        /*00a2*/ 	.short	0x0008
        /*00a4*/ 	.byte	0x00, 0xf5, 0x21, 0x00


	//----- nvinfo : EIATTR_KPARAM_INFO
	.align		4
.L_37:
        /*00a8*/ 	.byte	0x04, 0x17
        /*00aa*/ 	.short	(.L_39 - .L_38)
.L_38:
        /*00ac*/ 	.word	0x00000000
        /*00b0*/ 	.short	0x0000
        /*00b2*/ 	.short	0x0000
        /*00b4*/ 	.byte	0x00, 0xf5, 0x21, 0x00


	//----- nvinfo : EIATTR_SPARSE_MMA_MASK
	.align		4
.L_39:
        /*00b8*/ 	.byte	0x03, 0x50
        /*00ba*/ 	.short	0x0000


	//----- nvinfo : EIATTR_MAXREG_COUNT
	.align		4
        /*00bc*/ 	.byte	0x03, 0x1b
        /*00be*/ 	.short	0x00ff


	//----- nvinfo : EIATTR_MERCURY_ISA_VERSION
	.align		4
        /*00c0*/ 	.byte	0x03, 0x5f
        /*00c2*/ 	.short	0x0101


	//----- nvinfo : EIATTR_VRC_CTA_INIT_COUNT
	.align		4
        /*00c4*/ 	.byte	0x02, 0x4a
	.zero		1
	.zero		1


	//----- nvinfo : EIATTR_EXIT_INSTR_OFFSETS
	.align		4
        /*00c8*/ 	.byte	0x04, 0x1c
        /*00ca*/ 	.short	(.L_41 - .L_40)


	//   ....[0]....
.L_40:
        /*00cc*/ 	.word	0x00000080


	//   ....[1]....
        /*00d0*/ 	.word	0x00005530


	//----- nvinfo : EIATTR_CRS_STACK_SIZE
	.align		4
.L_41:
        /*00d4*/ 	.byte	0x04, 0x1e
        /*00d6*/ 	.short	(.L_43 - .L_42)
.L_42:
        /*00d8*/ 	.word	0x00000000


	//----- nvinfo : EIATTR_CBANK_PARAM_SIZE
	.align		4
.L_43:
        /*00dc*/ 	.byte	0x03, 0x19
        /*00de*/ 	.short	0x0058


	//----- nvinfo : EIATTR_PARAM_CBANK
	.align		4
        /*00e0*/ 	.byte	0x04, 0x0a
        /*00e2*/ 	.short	(.L_45 - .L_44)
	.align		4
.L_44:
        /*00e4*/ 	.word	index@(.nv.constant0._Z15backward_kernelPdS_S_S_S_S_S_S_S_S_d)
        /*00e8*/ 	.short	0x0380
        /*00ea*/ 	.short	0x0058


	//----- nvinfo : EIATTR_SW_WAR
	.align		4
.L_45:
        /*00ec*/ 	.byte	0x04, 0x36
        /*00ee*/ 	.short	(.L_47 - .L_46)
.L_46:
        /*00f0*/ 	.word	0x00000008
.L_47:


//--------------------- .nv.info._Z14forward_kernelPdS_S_S_S_S_S_S_S_S_ --------------------------
	.section	.nv.info._Z14forward_kernelPdS_S_S_S_S_S_S_S_S_,"",@"SHT_CUDA_INFO"
	.sectionflags	@""
	.align	4


	//----- nvinfo : EIATTR_CUDA_API_VERSION
	.align		4
        /*0000*/ 	.byte	0x04, 0x37
        /*0002*/ 	.short	(.L_49 - .L_48)
.L_48:
        /*0004*/ 	.word	0x00000082


	//----- nvinfo : EIATTR_KPARAM_INFO
	.align		4
.L_49:
        /*0008*/ 	.byte	0x04, 0x17
        /*000a*/ 	.short	(.L_51 - .L_50)
.L_50:
        /*000c*/ 	.word	0x00000000
        /*0010*/ 	.short	0x0009
        /*0012*/ 	.short	0x0048
        /*0014*/ 	.byte	0x00, 0xf5, 0x21, 0x00


	//----- nvinfo : EIATTR_KPARAM_INFO
	.align		4
.L_51:
        /*0018*/ 	.byte	0x04, 0x17
        /*001a*/ 	.short	(.L_53 - .L_52)
.L_52:
        /*001c*/ 	.word	0x00000000
        /*0020*/ 	.short	0x0008
        /*0022*/ 	.short	0x0040
        /*0024*/ 	.byte	0x00, 0xf5, 0x21, 0x00


	//----- nvinfo : EIATTR_KPARAM_INFO
	.align		4
.L_53:
        /*0028*/ 	.byte	0x04, 0x17
        /*002a*/ 	.short	(.L_55 - .L_54)
.L_54:
        /*002c*/ 	.word	0x00000000
        /*0030*/ 	.short	0x0007
        /*0032*/ 	.short	0x0038
        /*0034*/ 	.byte	0x00, 0xf5, 0x21, 0x00


	//----- nvinfo : EIATTR_KPARAM_INFO
	.align		4
.L_55:
        /*0038*/ 	.byte	0x04, 0x17
        /*003a*/ 	.short	(.L_57 - .L_56)
.L_56:
        /*003c*/ 	.word	0x00000000
        /*0040*/ 	.short	0x0006
        /*0042*/ 	.short	0x0030
        /*0044*/ 	.byte	0x00, 0xf5, 0x21, 0x00


	//----- nvinfo : EIATTR_KPARAM_INFO
	.align		4
.L_57:
        /*0048*/ 	.byte	0x04, 0x17
        /*004a*/ 	.short	(.L_59 - .L_58)
.L_58:
        /*004c*/ 	.word	0x00000000
        /*0050*/ 	.short	0x0005
        /*0052*/ 	.short	0x0028
        /*0054*/ 	.byte	0x00, 0xf5, 0x21, 0x00


	//----- nvinfo : EIATTR_KPARAM_INFO
	.align		4
.L_59:
        /*0058*/ 	.byte	0x04, 0x17
        /*005a*/ 	.short	(.L_61 - .L_60)
.L_60:
        /*005c*/ 	.word	0x00000000
        /*0060*/ 	.short	0x0004
        /*0062*/ 	.short	0x0020
        /*0064*/ 	.byte	0x00, 0xf5, 0x21, 0x00


	//----- nvinfo : EIATTR_KPARAM_INFO
	.align		4
.L_61:
        /*0068*/ 	.byte	0x04, 0x17
        /*006a*/ 	.short	(.L_63 - .L_62)
.L_62:
        /*006c*/ 	.word	0x00000000
        /*0070*/ 	.short	0x0003
        /*0072*/ 	.short	0x0018
        /*0074*/ 	.byte	0x00, 0xf5, 0x21, 0x00


	//----- nvinfo : EIATTR_KPARAM_INFO
	.align		4
.L_63:
        /*0078*/ 	.byte	0x04, 0x17
        /*007a*/ 	.short	(.L_65 - .L_64)
.L_64:
        /*007c*/ 	.word	0x00000000
        /*0080*/ 	.short	0x0002
        /*0082*/ 	.short	0x0010
        /*0084*/ 	.byte	0x00, 0xf5, 0x21, 0x00


	//----- nvinfo : EIATTR_KPARAM_INFO
	.align		4
.L_65:
        /*0088*/ 	.byte	0x04, 0x17
        /*008a*/ 	.short	(.L_67 - .L_66)
.L_66:
        /*008c*/ 	.word	0x00000000
        /*0090*/ 	.short	0x0001
        /*0092*/ 	.short	0x0008
        /*0094*/ 	.byte	0x00, 0xf5, 0x21, 0x00


	//----- nvinfo : EIATTR_KPARAM_INFO
	.align		4
.L_67:
        /*0098*/ 	.byte	0x04, 0x17
        /*009a*/ 	.short	(.L_69 - .L_68)
.L_68:
        /*009c*/ 	.word	0x00000000
        /*00a0*/ 	.short	0x0000
        /*00a2*/ 	.short	0x0000
        /*00a4*/ 	.byte	0x00, 0xf5, 0x21, 0x00


	//----- nvinfo : EIATTR_SPARSE_MMA_MASK
	.align		4
.L_69:
        /*00a8*/ 	.byte	0x03, 0x50
        /*00aa*/ 	.short	0x0000


	//----- nvinfo : EIATTR_MAXREG_COUNT
	.align		4
        /*00ac*/ 	.byte	0x03, 0x1b
        /*00ae*/ 	.short	0x00ff


	//----- nvinfo : EIATTR_NUM_BARRIERS
	.align		4
        /*00b0*/ 	.byte	0x02, 0x4c
        /*00b2*/ 	.byte	0x01
	.zero		1


	//----- nvinfo : EIATTR_MERCURY_ISA_VERSION
	.align		4
        /*00b4*/ 	.byte	0x03, 0x5f
        /*00b6*/ 	.short	0x0101


	//----- nvinfo : EIATTR_VRC_CTA_INIT_COUNT
	.align		4
        /*00b8*/ 	.byte	0x02, 0x4a
	.zero		1
	.zero		1


	//----- nvinfo : EIATTR_EXIT_INSTR_OFFSETS
	.align		4
        /*00bc*/ 	.byte	0x04, 0x1c
        /*00be*/ 	.short	(.L_71 - .L_70)


	//   ....[0]....
.L_70:
        /*00c0*/ 	.word	0x00001dc0


	//   ....[1]....
        /*00c4*/ 	.word	0x00003090


	//----- nvinfo : EIATTR_CRS_STACK_SIZE
	.align		4
.L_71:
        /*00c8*/ 	.byte	0x04, 0x1e
        /*00ca*/ 	.short	(.L_73 - .L_72)
.L_72:
        /*00cc*/ 	.word	0x00000000


	//----- nvinfo : EIATTR_CBANK_PARAM_SIZE
	.align		4
.L_73:
        /*00d0*/ 	.byte	0x03, 0x19
        /*00d2*/ 	.short	0x0050


	//----- nvinfo : EIATTR_PARAM_CBANK
	.align		4
        /*00d4*/ 	.byte	0x04, 0x0a
        /*00d6*/ 	.short	(.L_75 - .L_74)
	.align		4
.L_74:
        /*00d8*/ 	.word	index@(.nv.constant0._Z14forward_kernelPdS_S_S_S_S_S_S_S_S_)
        /*00dc*/ 	.short	0x0380
        /*00de*/ 	.short	0x0050


	//----- nvinfo : EIATTR_SW_WAR
	.align		4
.L_75:
        /*00e0*/ 	.byte	0x04, 0x36
        /*00e2*/ 	.short	(.L_77 - .L_76)
.L_76:
        /*00e4*/ 	.word	0x00000008
.L_77:


//--------------------- .nv.callgraph             --------------------------
	.section	.nv.callgraph,"",@"SHT_CUDA_CALLGRAPH"
	.align	4
	.sectionentsize	8
	.align		4
        /*0000*/ 	.word	0x00000000
	.align		4
        /*0004*/ 	.word	0xffffffff
	.align		4
        /*0008*/ 	.word	0x00000000
	.align		4
        /*000c*/ 	.word	0xfffffffe
	.align		4
        /*0010*/ 	.word	0x00000000
	.align		4
        /*0014*/ 	.word	0xfffffffd
	.align		4
        /*0018*/ 	.word	0x00000000
	.align		4
        /*001c*/ 	.word	0xfffffffc


//--------------------- .text._Z15backward_kernelPdS_S_S_S_S_S_S_S_S_d --------------------------
	.section	.text._Z15backward_kernelPdS_S_S_S_S_S_S_S_S_d,"ax",@progbits
	.align	128
        .global         _Z15backward_kernelPdS_S_S_S_S_S_S_S_S_d
        .type           _Z15backward_kernelPdS_S_S_S_S_S_S_S_S_d,@function
        .size           _Z15backward_kernelPdS_S_S_S_S_S_S_S_S_d,(.L_x_27 - _Z15backward_kernelPdS_S_S_S_S_S_S_S_S_d)
        .other          _Z15backward_kernelPdS_S_S_S_S_S_S_S_S_d,@"STO_CUDA_ENTRY STV_DEFAULT"
_Z15backward_kernelPdS_S_S_S_S_S_S_S_S_d:
.text._Z15backward_kernelPdS_S_S_S_S_S_S_S_S_d:
[----:B------:R-:W0:Y:S01]  /*0000*/  LDC R1, c[0x0][0x37c] ;  /* 0x0000df00ff017b82 */ /* 0x000e220000000800 */
[----:B------:R-:W1:Y:S07]  /*0010*/  S2R R0, SR_TID.X ;  /* 0x0000000000007919 */ /* 0x000e6e0000002100 */
[----:B------:R-:W2:Y:S01]  /*0020*/  S2UR UR4, SR_CTAID.X ;  /* 0x00000000000479c3 */ /* 0x000ea20000002500 */
[----:B------:R-:W2:Y:S01]  /*0030*/  LDCU UR5, c[0x0][0x360] ;  /* 0x00006c00ff0577ac */ /* 0x000ea20008000800 */
[----:B0-----:R-:W-:Y:S01]  /*0040*/  IADD3 R1, PT, PT, R1, -0x23a0, RZ ;  /* 0xffffdc6001017810 */ /* 0x001fe20007ffe0ff */
[----:B--2---:R-:W-:Y:S01]  /*0050*/  UIMAD UR4, UR4, UR5, URZ ;  /* 0x00000005040472a4 */ /* 0x004fe2000f8e02ff */
[----:B-1----:R-:W-:-:S05]  /*0060*/  IMAD.MOV R0, RZ, RZ, -R0 ;  /* 0x000000ffff007224 */ /* 0x002fca00078e0a00 */
[----:B------:R-:W-:-:S13]  /*0070*/  ISETP.NE.AND P0, PT, R0, UR4, PT ;  /* 0x0000000400007c0c */ /* 0x000fda000bf05270 */
[----:B------:R-:W-:Y:S05]  /*0080*/  @P0 EXIT ;  /* 0x000000000000094d */ /* 0x000fea0003800000 */
[----:B------:R-:W0:Y:S01]  /*0090*/  LDC.64 R2, c[0x0][0x3c8] ;  /* 0x0000f200ff027b82 */ /* 0x000e220000000a00 */
[----:B------:R-:W0:Y:S02]  /*00a0*/  LDCU.64 UR8, c[0x0][0x358] ;  /* 0x00006b00ff0877ac */ /* 0x000e240008000a00 */
[----:B0-----:R-:W2:Y:S01]  /*00b0*/  LDG.E.64 R2, desc[UR8][R2.64] ;  /* 0x0000000802027981 */ /* 0x001ea2000c1e1b00 */
[----:B------:R-:W-:Y:S02]  /*00c0*/  HFMA2 R4, -RZ, RZ, 1323, -4.565715789794921875e-05 ;  /* 0x652b82feff047431 */ /* 0x000fe400000001ff */
[----:B------:R-:W-:Y:S01]  /*00d0*/  IMAD.MOV.U32 R5, RZ, RZ, 0x3ff71547 ;  /* 0x3ff71547ff057424 */ /* 0x000fe200078e00ff */
[----:B------:R-:W-:Y:S01]  /*00e0*/  UMOV UR4, 0xfefa39ef ;  /* 0xfefa39ef00047882 */ /* 0x000fe20000000000 */
[----:B------:R-:W-:-:S04]  /*00f0*/  UMOV UR5, 0x3fe62e42 ;  /* 0x3fe62e4200057882 */ /* 0x000fc80000000000 */
[----:B--2---:R-:W-:Y:S02]  /*0100*/  DFMA R4, R2, -R4, 6.75539944105574400000e+15 ;  /* 0x433800000204742b */ /* 0x004fe40000000804 */
[----:B------:R-:W-:-:S06]  /*0110*/  DADD R10, -RZ, -R2 ;  /* 0x00000000ff0a7229 */ /* 0x000fcc0000000902 */
[----:B------:R-:W-:-:S04]  /*0120*/  DADD R6, R4, -6.75539944105574400000e+15 ;  /* 0xc338000004067429 */ /* 0x000fc80000000000 */
[----:B------:R-:W-:-:S04]  /*0130*/  FSETP.GEU.AND P0, PT, |R11|, 4.1917929649353027344, PT ;  /* 0x4086232b0b00780b */ /* 0x000fc80003f0e200 */
[----:B------:R-:W-:Y:S01]  /*0140*/  DFMA R8, R6, -UR4, -R2 ;  /* 0x8000000406087c2b */ /* 0x000fe20008000802 */
[----:B------:R-:W-:Y:S01]  /*0150*/  UMOV UR4, 0x3b39803f ;  /* 0x3b39803f00047882 */ /* 0x000fe20000000000 */
[----:B------:R-:W-:-:S06]  /*0160*/  UMOV UR5, 0x3c7abc9e ;  /* 0x3c7abc9e00057882 */ /* 0x000fcc0000000000 */
[----:B------:R-:W-:Y:S01]  /*0170*/  DFMA R6, R6, -UR4, R8 ;  /* 0x8000000406067c2b */ /* 0x000fe20008000008 */
[----:B------:R-:W-:Y:S01]  /*0180*/  UMOV UR4, 0x69ce2bdf ;  /* 0x69ce2bdf00047882 */ /* 0x000fe20000000000 */
[----:B------:R-:W-:Y:S01]  /*0190*/  MOV R8, 0xfca213ea ;  /* 0xfca213ea00087802 */ /* 0x000fe20000000f00 */
[----:B------:R-:W-:Y:S01]  /*01a0*/  IMAD.MOV.U32 R9, RZ, RZ, 0x3e928af3 ;  /* 0x3e928af3ff097424 */ /* 0x000fe200078e00ff */
[----:B------:R-:W-:-:S05]  /*01b0*/  UMOV UR5, 0x3e5ade15 ;  /* 0x3e5ade1500057882 */ /* 0x000fca0000000000 */
[----:B------:R-:W-:Y:S01]  /*01c0*/  DFMA R8, R6, UR4, R8 ;  /* 0x0000000406087c2b */ /* 0x000fe20008000008 */
[----:B------:R-:W-:Y:S01]  /*01d0*/  UMOV UR4, 0x62401315 ;  /* 0x6240131500047882 */ /* 0x000fe20000000000 */
[----:B------:R-:W-:-:S06]  /*01e0*/  UMOV UR5, 0x3ec71dee ;  /* 0x3ec71dee00057882 */ /* 0x000fcc0000000000 */
[----:B------:R-:W-:Y:S01]  /*01f0*/  DFMA R8, R6, R8, UR4 ;  /* 0x0000000406087e2b */ /* 0x000fe20008000008 */
        /* <DEDUP_REMOVED lines=20> */
[----:B------:R-:W-:-:S08]  /*0340*/  DFMA R8, R6, R8, UR4 ;  /* 0x0000000406087e2b */ /* 0x000fd00008000008 */
[----:B------:R-:W-:-:S08]  /*0350*/  DFMA R8, R6, R8, 1 ;  /* 0x3ff000000608742b */ /* 0x000fd00000000008 */
[----:B------:R-:W-:-:S10]  /*0360*/  DFMA R8, R6, R8, 1 ;  /* 0x3ff000000608742b */ /* 0x000fd40000000008 */
[----:B------:R-:W-:Y:S01]  /*0370*/  LEA R7, R4, R9, 0x14 ;  /* 0x0000000904077211 */ /* 0x000fe200078ea0ff */
[----:B------:R-:W-:Y:S01]  /*0380*/  IMAD.MOV.U32 R6, RZ, RZ, R8 ;  /* 0x000000ffff067224 */ /* 0x000fe200078e0008 */
[----:B------:R-:W-:Y:S06]  /*0390*/  @!P0 BRA `(.L_x_0) ;  /* 0x0000000000348947 */ /* 0x000fec0003800000 */
[----:B------:R-:W-:Y:S01]  /*03a0*/  FSETP.GEU.AND P1, PT, |R11|, 4.2275390625, PT ;  /* 0x408748000b00780b */ /* 0x000fe20003f2e200 */
[C---:B------:R-:W-:Y:S02]  /*03b0*/  DADD R6, -R2.reuse, +INF ;  /* 0x7ff0000002067429 */ /* 0x040fe40000000100 */
[----:B------:R-:W-:-:S08]  /*03c0*/  DSETP.GT.AND P0, PT, R2, RZ, PT ;  /* 0x000000ff0200722a */ /* 0x000fd00003f04000 */
[----:B------:R-:W-:Y:S02]  /*03d0*/  FSEL R6, R6, RZ, !P0 ;  /* 0x000000ff06067208 */ /* 0x000fe40004000000 */
[----:B------:R-:W-:Y:S01]  /*03e0*/  FSEL R7, R7, RZ, !P0 ;  /* 0x000000ff07077208 */ /* 0x000fe20004000000 */
[----:B------:R-:W-:Y:S06]  /*03f0*/  @P1 BRA `(.L_x_0) ;  /* 0x00000000001c1947 */ /* 0x000fec0003800000 */
[----:B------:R-:W-:Y:S02]  /*0400*/  LEA.HI R0, R4, R4, RZ, 0x1 ;  /* 0x0000000404007211 */ /* 0x000fe400078f08ff */
[----:B------:R-:W-:Y:S02]  /*0410*/  MOV R6, RZ ;  /* 0x000000ff00067202 */ /* 0x000fe40000000f00 */
[----:B------:R-:W-:-:S04]  /*0420*/  SHF.R.S32.HI R5, RZ, 0x1, R0 ;  /* 0x00000001ff057819 */ /* 0x000fc80000011400 */
[----:B------:R-:W-:Y:S01]  /*0430*/  IADD3 R4, PT, PT, R4, -R5, RZ ;  /* 0x8000000504047210 */ /* 0x000fe20007ffe0ff */
[----:B------:R-:W-:-:S03]  /*0440*/  IMAD R9, R5, 0x100000, R9 ;  /* 0x0010000005097824 */ /* 0x000fc600078e0209 */
[----:B------:R-:W-:-:S06]  /*0450*/  LEA R7, R4, 0x3ff00000, 0x14 ;  /* 0x3ff0000004077811 */ /* 0x000fcc00078ea0ff */
[----:B------:R-:W-:-:S11]  /*0460*/  DMUL R6, R8, R6 ;  /* 0x0000000608067228 */ /* 0x000fd60000000000 */
.L_x_0:
[----:B------:R-:W-:Y:S01]  /*0470*/  DADD R10, R6, 1 ;  /* 0x3ff00000060a7429 */ /* 0x000fe20000000000 */
[----:B------:R-:W-:-:S05]  /*0480*/  MOV R0, R1 ;  /* 0x0000000100007202 */ /* 0x000fca0000000f00 */
[----:B------:R-:W0:Y:S04]  /*0490*/  MUFU.RCP64H R5, R11 ;  /* 0x0000000b00057308 */ /* 0x000e280000001800 */
[----:B------:R-:W-:-:S05]  /*04a0*/  VIADD R4, R11, 0x300402 ;  /* 0x003004020b047836 */ /* 0x000fca0000000000 */
[----:B------:R-:W-:Y:S01]  /*04b0*/  FSETP.GEU.AND P0, PT, |R4|, 5.8789094863358348022e-39, PT ;  /* 0x004004020400780b */ /* 0x000fe20003f0e200 */
[----:B0-----:R-:W-:-:S08]  /*04c0*/  DFMA R6, -R10, R4, 1 ;  /* 0x3ff000000a06742b */ /* 0x001fd00000000104 */
[----:B------:R-:W-:-:S08]  /*04d0*/  DFMA R6, R6, R6, R6 ;  /* 0x000000060606722b */ /* 0x000fd00000000006 */
[----:B------:R-:W-:-:S08]  /*04e0*/  DFMA R6, R4, R6, R4 ;  /* 0x000000060406722b */ /* 0x000fd00000000004 */
[----:B------:R-:W-:-:S08]  /*04f0*/  DFMA R8, -R10, R6, 1 ;  /* 0x3ff000000a08742b */ /* 0x000fd00000000106 */
[----:B------:R-:W-:Y:S01]  /*0500*/  DFMA R6, R6, R8, R6 ;  /* 0x000000080606722b */ /* 0x000fe20000000006 */
[----:B------:R-:W-:Y:S10]  /*0510*/  @P0 BRA `(.L_x_1) ;  /* 0x0000000000100947 */ /* 0x000ff40003800000 */
[----:B------:R-:W-:-:S05]  /*0520*/  LOP3.LUT R4, R11, 0x7fffffff, RZ, 0xc0, !PT ;  /* 0x7fffffff0b047812 */ /* 0x000fca00078ec0ff */
[----:B------:R-:W-:Y:S01]  /*0530*/  VIADD R5, R4, 0xfff00000 ;  /* 0xfff0000004057836 */ /* 0x000fe20000000000 */
[----:B------:R-:W-:-:S07]  /*0540*/  MOV R4, 0x560 ;  /* 0x0000056000047802 */ /* 0x000fce0000000f00 */
[----:B------:R-:W-:Y:S05]  /*0550*/  CALL.REL.NOINC `($__internal_0_$__cuda_sm20_dblrcp_rn_slowpath_v3) ;  /* 0x0000004c00f87944 */ /* 0x000fea0003c00000 */
.L_x_1:
[----:B------:R-:W0:Y:S01]  /*0560*/  LDCU.64 UR4, c[0x0][0x3d0] ;  /* 0x00007a00ff0477ac */ /* 0x000e220008000a00 */
[----:B------:R-:W-:-:S08]  /*0570*/  DADD R4, -R6, 1 ;  /* 0x3ff0000006047429 */ /* 0x000fd00000000100 */
[----:B------:R-:W-:Y:S02]  /*0580*/  DMUL R4, R4, R6 ;  /* 0x0000000604047228 */ /* 0x000fe40000000000 */
[----:B0-----:R-:W-:Y:S01]  /*0590*/  DADD R18, R2, -UR4 ;  /* 0x8000000402127e29 */ /* 0x001fe20008000000 */
[----:B------:R-:W-:-:S07]  /*05a0*/  MOV R2, RZ ;  /* 0x000000ff00027202 */ /* 0x000fce0000000f00 */
[----:B------:R-:W-:-:S11]  /*05b0*/  DMUL R18, R4, R18 ;  /* 0x0000001204127228 */ /* 0x000fd60000000000 */
.L_x_2:
[----:B0-----:R-:W0:Y:S08]  /*05c0*/  LDC.64 R6, c[0x0][0x3c0] ;  /* 0x0000f000ff067b82 */ /* 0x001e300000000a00 */
[----:B------:R-:W1:Y:S01]  /*05d0*/  LDC.64 R4, c[0x0][0x398] ;  /* 0x0000e600ff047b82 */ /* 0x000e620000000a00 */
[----:B0-----:R-:W-:-:S05]  /*05e0*/  IMAD.WIDE.U32 R8, R2, 0x8, R6 ;  /* 0x0000000802087825 */ /* 0x001fca00078e0006 */
[----:B------:R-:W2:Y:S04]  /*05f0*/  LDG.E.64 R20, desc[UR8][R8.64] ;  /* 0x0000000808147981 */ /* 0x000ea8000c1e1b00 */
[----:B------:R-:W3:Y:S01]  /*0600*/  LDG.E.64 R12, desc[UR8][R8.64+0x8] ;  /* 0x00000808080c7981 */ /* 0x000ee2000c1e1b00 */
[----:B-1----:R-:W-:-:S05]  /*0610*/  IMAD.WIDE.U32 R10, R2, 0x8, R4 ;  /* 0x00000008020a7825 */ /* 0x002fca00078e0004 */
[----:B------:R-:W4:Y:S04]  /*0620*/  LDG.E.64 R14, desc[UR8][R10.64] ;  /* 0x000000080a0e7981 */ /* 0x000f28000c1e1b00 */
[----:B------:R-:W5:Y:S01]  /*0630*/  LDG.E.64 R16, desc[UR8][R10.64+0x8] ;  /* 0x000008080a107981 */ /* 0x000f62000c1e1b00 */
[----:B------:R-:W-:Y:S01]  /*0640*/  IMAD.MOV.U32 R22, RZ, RZ, RZ ;  /* 0x000000ffff167224 */ /* 0x000fe200078e00ff */
[----:B------:R-:W-:Y:S01]  /*0650*/  IADD3 R3, PT, PT, R2, 0x4, RZ ;  /* 0x0000000402037810 */ /* 0x000fe20007ffe0ff */
[----:B--2---:R-:W-:Y:S01]  /*0660*/  DSETP.GEU.AND P0, PT, R20, RZ, PT ;  /* 0x000000ff1400722a */ /* 0x004fe20003f0e000 */
[----:B------:R-:W-:Y:S01]  /*0670*/  MOV R20, RZ ;  /* 0x000000ff00147202 */ /* 0x000fe20000000f00 */
[----:B---3--:R-:W-:-:S04]  /*0680*/  DSETP.GEU.AND P1, PT, R12, RZ, PT ;  /* 0x000000ff0c00722a */ /* 0x008fc80003f2e000 */
[----:B------:R-:W-:Y:S01]  /*0690*/  FSEL R21, RZ, 1.875, !P0 ;  /* 0x3ff00000ff157808 */ /* 0x000fe20004000000 */
[----:B------:R-:W-:Y:S01]  /*06a0*/  VIADD R13, R2, 0x2 ;  /* 0x00000002020d7836 */ /* 0x000fe20000000000 */
[----:B------:R-:W-:-:S03]  /*06b0*/  FSEL R23, RZ, 1.875, !P1 ;  /* 0x3ff00000ff177808 */ /* 0x000fc60004800000 */
[--C-:B------:R-:W-:Y:S01]  /*06c0*/  IMAD.WIDE.U32 R24, R13, 0x8, R6.reuse ;  /* 0x000000080d187825 */ /* 0x100fe200078e0006 */
[----:B----4-:R-:W-:Y:S02]  /*06d0*/  DMUL R14, R14, R20 ;  /* 0x000000140e0e7228 */ /* 0x010fe40000000000 */
[----:B-----5:R-:W-:Y:S02]  /*06e0*/  DMUL R16, R16, R22 ;  /* 0x0000001610107228 */ /* 0x020fe40000000000 */
[----:B------:R-:W2:Y:S01]  /*06f0*/  LDG.E.64 R28, desc[UR8][R24.64] ;  /* 0x00000008181c7981 */ /* 0x000ea2000c1e1b00 */
[----:B------:R-:W-:-:S03]  /*0700*/  IMAD.WIDE.U32 R22, R3, 0x8, R6 ;  /* 0x0000000803167825 */ /* 0x000fc600078e0006 */
[C---:B------:R-:W-:Y:S01]  /*0710*/  DMUL R8, R18.reuse, R14 ;  /* 0x0000000e12087228 */ /* 0x040fe20000000000 */
[----:B------:R-:W-:Y:S01]  /*0720*/  IMAD R12, R2, 0x8, R0 ;  /* 0x00000008020c7824 */ /* 0x000fe200078e0200 */
[----:B------:R-:W3:Y:S01]  /*0730*/  LDG.E.64 R14, desc[UR8][R22.64] ;  /* 0x00000008160e7981 */ /* 0x000ee2000c1e1b00 */
[----:B------:R-:W-:-:S03]  /*0740*/  DMUL R10, R18, R16 ;  /* 0x00000010120a7228 */ /* 0x000fc60000000000 */
[----:B------:R-:W4:Y:S01]  /*0750*/  LDG.E.64 R24, desc[UR8][R24.64+0x8] ;  /* 0x0000080818187981 */ /* 0x000f22000c1e1b00 */
[----:B------:R-:W-:-:S03]  /*0760*/  IMAD.WIDE.U32 R16, R13, 0x8, R4 ;  /* 0x000000080d107825 */ /* 0x000fc600078e0004 */
[----:B------:R0:W-:Y:S01]  /*0770*/  STL.128 [R12], R8 ;  /* 0x000000080c007387 */ /* 0x0001e20000100c00 */
[----:B------:R-:W-:-:S03]  /*0780*/  IMAD.WIDE.U32 R20, R3, 0x8, R4 ;  /* 0x0000000803147825 */ /* 0x000fc600078e0004 */
[----:B------:R-:W5:Y:S04]  /*0790*/  LDG.E.64 R26, desc[UR8][R16.64] ;  /* 0x00000008101a7981 */ /* 0x000f68000c1e1b00 */
[----:B------:R-:W5:Y:S04]  /*07a0*/  LDG.E.64 R16, desc[UR8][R16.64+0x8] ;  /* 0x0000080810107981 */ /* 0x000f68000c1e1b00 */
[----:B0-----:R-:W5:Y:S04]  /*07b0*/  LDG.E.64 R8, desc[UR8][R22.64+0x8] ;  /* 0x0000080816087981 */ /* 0x001f68000c1e1b00 */
[----:B------:R-:W5:Y:S04]  /*07c0*/  LDG.E.64 R22, desc[UR8][R20.64] ;  /* 0x0000000814167981 */ /* 0x000f68000c1e1b00 */
[----:B------:R-:W5:Y:S01]  /*07d0*/  LDG.E.64 R20, desc[UR8][R20.64+0x8] ;  /* 0x0000080814147981 */ /* 0x000f62000c1e1b00 */
[----:B------:R-:W-:-:S02]  /*07e0*/  IADD3 R12, PT, PT, R2, 0x6, RZ ;  /* 0x00000006020c7810 */ /* 0x000fc40007ffe0ff */
[----:B------:R-:W-:Y:S01]  /*07f0*/  MOV R10, RZ ;  /* 0x000000ff000a7202 */ /* 0x000fe20000000f00 */
[----:B--2---:R-:W-:Y:S02]  /*0800*/  DSETP.GEU.AND P0, PT, R28, RZ, PT ;  /* 0x000000ff1c00722a */ /* 0x004fe40003f0e000 */
[----:B----4-:R-:W-:-:S04]  /*0810*/  DSETP.GEU.AND P1, PT, R24, RZ, PT ;  /* 0x000000ff1800722a */ /* 0x010fc80003f2e000 */
[----:B------:R-:W-:Y:S01]  /*0820*/  FSEL R25, RZ, 1.875, !P0 ;  /* 0x3ff00000ff197808 */ /* 0x000fe20004000000 */
[----:B---3--:R-:W-:Y:S01]  /*0830*/  DSETP.GEU.AND P0, PT, R14, RZ, PT ;  /* 0x000000ff0e00722a */ /* 0x008fe20003f0e000 */
[----:B------:R-:W-:Y:S02]  /*0840*/  IMAD.MOV.U32 R24, RZ, RZ, RZ ;  /* 0x000000ffff187224 */ /* 0x000fe400078e00ff */
[----:B------:R-:W-:-:S03]  /*0850*/  IMAD.MOV.U32 R14, RZ, RZ, RZ ;  /* 0x000000ffff0e7224 */ /* 0x000fc600078e00ff */
[----:B------:R-:W-:Y:S01]  /*0860*/  FSEL R15, RZ, 1.875, !P0 ;  /* 0x3ff00000ff0f7808 */ /* 0x000fe20004000000 */
[----:B-----5:R-:W-:Y:S01]  /*0870*/  DMUL R26, R26, R24 ;  /* 0x000000181a1a7228 */ /* 0x020fe20000000000 */
[----:B------:R-:W-:Y:S01]  /*0880*/  FSEL R11, RZ, 1.875, !P1 ;  /* 0x3ff00000ff0b7808 */ /* 0x000fe20004800000 */
[----:B------:R-:W-:Y:S01]  /*0890*/  DSETP.GEU.AND P0, PT, R8, RZ, PT ;  /* 0x000000ff0800722a */ /* 0x000fe20003f0e000 */
[----:B------:R-:W-:-:S05]  /*08a0*/  IMAD.WIDE.U32 R8, R12, 0x8, R6 ;  /* 0x000000080c087825 */ /* 0x000fca00078e0006 */
[----:B------:R-:W2:Y:S01]  /*08b0*/  LDG.E.64 R24, desc[UR8][R8.64] ;  /* 0x0000000808187981 */ /* 0x000ea2000c1e1b00 */
[----:B------:R-:W-:Y:S01]  /*08c0*/  DMUL R22, R22, R14 ;  /* 0x0000000e16167228 */ /* 0x000fe20000000000 */
[----:B------:R-:W-:Y:S01]  /*08d0*/  FSEL R15, RZ, 1.875, !P0 ;  /* 0x3ff00000ff0f7808 */ /* 0x000fe20004000000 */
[----:B------:R-:W-:Y:S01]  /*08e0*/  DMUL R10, R16, R10 ;  /* 0x0000000a100a7228 */ /* 0x000fe20000000000 */
[----:B------:R-:W3:Y:S04]  /*08f0*/  LDG.E.64 R8, desc[UR8][R8.64+0x8] ;  /* 0x0000080808087981 */ /* 0x000ee8000c1e1b00 */
[----:B------:R-:W-:Y:S01]  /*0900*/  DMUL R20, R20, R14 ;  /* 0x0000000e14147228 */ /* 0x000fe20000000000 */
[----:B------:R-:W-:-:S05]  /*0910*/  IMAD.WIDE.U32 R14, R12, 0x8, R4 ;  /* 0x000000080c0e7825 */ /* 0x000fca00078e0004 */
[----:B------:R-:W4:Y:S04]  /*0920*/  LDG.E.64 R16, desc[UR8][R14.64] ;  /* 0x000000080e107981 */ /* 0x000f28000c1e1b00 */
[----:B------:R-:W5:Y:S01]  /*0930*/  LDG.E.64 R14, desc[UR8][R14.64+0x8] ;  /* 0x000008080e0e7981 */ /* 0x000f62000c1e1b00 */
[----:B------:R-:W-:Y:S01]  /*0940*/  DMUL R10, R18, R10 ;  /* 0x0000000a120a7228 */ /* 0x000fe20000000000 */
[----:B------:R-:W-:Y:S01]  /*0950*/  IMAD R12, R12, 0x8, R0 ;  /* 0x000000080c0c7824 */ /* 0x000fe200078e0200 */
[----:B--2---:R-:W-:Y:S01]  /*0960*/  DSETP.GEU.AND P0, PT, R24, RZ, PT ;  /* 0x000000ff1800722a */ /* 0x004fe20003f0e000 */
[----:B------:R-:W-:-:S05]  /*0970*/  IMAD.MOV.U32 R24, RZ, RZ, RZ ;  /* 0x000000ffff187224 */ /* 0x000fca00078e00ff */
[----:B------:R-:W-:Y:S01]  /*0980*/  FSEL R25, RZ, 1.875, !P0 ;  /* 0x3ff00000ff197808 */ /* 0x000fe20004000000 */
[----:B---3--:R-:W-:Y:S02]  /*0990*/  DSETP.GEU.AND P1, PT, R8, RZ, PT ;  /* 0x000000ff0800722a */ /* 0x008fe40003f2e000 */
[----:B------:R-:W-:Y:S01]  /*09a0*/  DMUL R8, R18, R26 ;  /* 0x0000001a12087228 */ /* 0x000fe20000000000 */
[----:B------:R-:W-:Y:S02]  /*09b0*/  LEA R27, R13, R0, 0x3 ;  /* 0x000000000d1b7211 */ /* 0x000fe400078e18ff */
[----:B------:R-:W-:Y:S01]  /*09c0*/  IADD3 R13, PT, PT, R2, 0x8, RZ ;  /* 0x00000008020d7810 */ /* 0x000fe20007ffe0ff */
[----:B----4-:R-:W-:Y:S01]  /*09d0*/  DMUL R16, R16, R24 ;  /* 0x0000001810107228 */ /* 0x010fe20000000000 */
[----:B------:R-:W-:Y:S02]  /*09e0*/  FSEL R25, RZ, 1.875, !P1 ;  /* 0x3ff00000ff197808 */ /* 0x000fe40004800000 */
[----:B------:R0:W-:Y:S04]  /*09f0*/  STL.128 [R27], R8 ;  /* 0x000000081b007387 */ /* 0x0001e80000100c00 */
[----:B-----5:R-:W-:Y:S01]  /*0a00*/  DMUL R14, R14, R24 ;  /* 0x000000180e0e7228 */ /* 0x020fe20000000000 */
[----:B------:R-:W-:-:S05]  /*0a10*/  IMAD.WIDE.U32 R24, R13, 0x8, R6 ;  /* 0x000000080d187825 */ /* 0x000fca00078e0006 */
[----:B------:R-:W2:Y:S01]  /*0a20*/  LDG.E.64 R28, desc[UR8][R24.64] ;  /* 0x00000008181c7981 */ /* 0x000ea2000c1e1b00 */
[C---:B0-----:R-:W-:Y:S02]  /*0a30*/  DMUL R10, R18.reuse, R20 ;  /* 0x00000014120a7228 */ /* 0x041fe40000000000 */
[C---:B------:R-:W-:Y:S01]  /*0a40*/  DMUL R8, R18.reuse, R22 ;  /* 0x0000001612087228 */ /* 0x040fe20000000000 */
[----:B------:R-:W-:Y:S01]  /*0a50*/  IMAD R21, R3, 0x8, R0 ;  /* 0x0000000803157824 */ /* 0x000fe200078e0200 */
[----:B------:R-:W-:Y:S01]  /*0a60*/  IADD3 R3, PT, PT, R2, 0xa, RZ ;  /* 0x0000000a02037810 */ /* 0x000fe20007ffe0ff */
[----:B------:R-:W3:Y:S04]  /*0a70*/  LDG.E.64 R24, desc[UR8][R24.64+0x8] ;  /* 0x0000080818187981 */ /* 0x000ee8000c1e1b00 */
[----:B------:R-:W-:Y:S01]  /*0a80*/  IMAD.WIDE.U32 R22, R3, 0x8, R6 ;  /* 0x0000000803167825 */ /* 0x000fe200078e0006 */
[----:B------:R0:W-:Y:S02]  /*0a90*/  STL.128 [R21], R8 ;  /* 0x0000000815007387 */ /* 0x0001e40000100c00 */
[----:B0-----:R-:W-:-:S02]  /*0aa0*/  DMUL R8, R18, R16 ;  /* 0x0000001012087228 */ /* 0x001fc40000000000 */
[----:B------:R-:W-:Y:S01]  /*0ab0*/  DMUL R10, R18, R14 ;  /* 0x0000000e120a7228 */ /* 0x000fe20000000000 */
[----:B------:R-:W4:Y:S01]  /*0ac0*/  LDG.E.64 R14, desc[UR8][R22.64] ;  /* 0x00000008160e7981 */ /* 0x000f22000c1e1b00 */
[----:B------:R-:W-:-:S05]  /*0ad0*/  IMAD.WIDE.U32 R16, R13, 0x8, R4 ;  /* 0x000000080d107825 */ /* 0x000fca00078e0004 */
        /* <DEDUP_REMOVED lines=10> */
[----:B---3--:R-:W-:-:S04]  /*0b80*/  DSETP.GEU.AND P1, PT, R24, RZ, PT ;  /* 0x000000ff1800722a */ /* 0x008fc80003f2e000 */
[----:B------:R-:W-:Y:S01]  /*0b90*/  FSEL R25, RZ, 1.875, !P0 ;  /* 0x3ff00000ff197808 */ /* 0x000fe20004000000 */
[----:B------:R-:W-:Y:S01]  /*0ba0*/  IMAD.MOV.U32 R24, RZ, RZ, RZ ;  /* 0x000000ffff187224 */ /* 0x000fe200078e00ff */
[----:B------:R-:W-:Y:S01]  /*0bb0*/  FSEL R11, RZ, 1.875, !P1 ;  /* 0x3ff00000ff0b7808 */ /* 0x000fe20004800000 */
[----:B----4-:R-:W-:Y:S01]  /*0bc0*/  DSETP.GEU.AND P0, PT, R14, RZ, PT ;  /* 0x000000ff0e00722a */ /* 0x010fe20003f0e000 */
[----:B------:R-:W-:-:S05]  /*0bd0*/  IMAD.MOV.U32 R14, RZ, RZ, RZ ;  /* 0x000000ffff0e7224 */ /* 0x000fca00078e00ff */
[----:B------:R-:W-:Y:S01]  /*0be0*/  FSEL R15, RZ, 1.875, !P0 ;  /* 0x3ff00000ff0f7808 */ /* 0x000fe20004000000 */
[----:B-----5:R-:W-:Y:S02]  /*0bf0*/  DMUL R26, R26, R24 ;  /* 0x000000181a1a7228 */ /* 0x020fe40000000000 */
        /* <DEDUP_REMOVED lines=27> */
[----:B------:R-:W-:Y:S01]  /*0db0*/  DMUL R10, R18, R20 ;  /* 0x00000014120a7228 */ /* 0x000fe20000000000 */
[----:B------:R-:W-:Y:S01]  /*0dc0*/  IMAD R21, R3, 0x8, R0 ;  /* 0x0000000803157824 */ /* 0x000fe200078e0200 */
[----:B------:R-:W-:Y:S01]  /*0dd0*/  IADD3 R3, PT, PT, R2, 0x10, RZ ;  /* 0x0000001002037810 */ /* 0x000fe20007ffe0ff */
[----:B------:R-:W3:Y:S04]  /*0de0*/  LDG.E.64 R24, desc[UR8][R24.64+0x8] ;  /* 0x0000080818187981 */ /* 0x000ee8000c1e1b00 */
[----:B------:R0:W-:Y:S01]  /*0df0*/  STL.128 [R21], R8 ;  /* 0x0000000815007387 */ /* 0x0001e20000100c00 */
[----:B------:R-:W-:-:S05]  /*0e00*/  IMAD.WIDE.U32 R22, R13, 0x8, R4 ;  /* 0x000000080d167825 */ /* 0x000fca00078e0004 */
[----:B------:R-:W4:Y:S01]  /*0e10*/  LDG.E.64 R26, desc[UR8][R22.64] ;  /* 0x00000008161a7981 */ /* 0x000f22000c1e1b00 */
[----:B0-----:R-:W-:Y:S01]  /*0e20*/  IMAD.WIDE.U32 R20, R3, 0x8, R6 ;  /* 0x0000000803147825 */ /* 0x001fe200078e0006 */
[C---:B------:R-:W-:Y:S02]  /*0e30*/  DMUL R8, R18.reuse, R16 ;  /* 0x0000001012087228 */ /* 0x040fe40000000000 */
[----:B------:R-:W5:Y:S01]  /*0e40*/  LDG.E.64 R22, desc[UR8][R22.64+0x8] ;  /* 0x0000080816167981 */ /* 0x000f62000c1e1b00 */
[----:B------:R-:W-:-:S03]  /*0e50*/  DMUL R10, R18, R14 ;  /* 0x0000000e120a7228 */ /* 0x000fc60000000000 */
[----:B------:R-:W5:Y:S01]  /*0e60*/  LDG.E.64 R14, desc[UR8][R20.64] ;  /* 0x00000008140e7981 */ /* 0x000f62000c1e1b00 */
[----:B------:R-:W-:-:S03]  /*0e70*/  IMAD.WIDE.U32 R16, R3, 0x8, R4 ;  /* 0x0000000803107825 */ /* 0x000fc600078e0004 */
[----:B------:R0:W-:Y:S04]  /*0e80*/  STL.128 [R12], R8 ;  /* 0x000000080c007387 */ /* 0x0001e80000100c00 */
        /* <DEDUP_REMOVED lines=8> */
[----:B------:R-:W-:-:S06]  /*0f10*/  IMAD.MOV.U32 R24, RZ, RZ, RZ ;  /* 0x000000ffff187224 */ /* 0x000fcc00078e00ff */
[----:B----4-:R-:W-:Y:S02]  /*0f20*/  DMUL R26, R26, R24 ;  /* 0x000000181a1a7228 */ /* 0x010fe40000000000 */
[----:B-----5:R-:W-:Y:S01]  /*0f30*/  DSETP.GEU.AND P0, PT, R14, RZ, PT ;  /* 0x000000ff0e00722a */ /* 0x020fe20003f0e000 */
[----:B------:R-:W-:-:S05]  /*0f40*/  IMAD.MOV.U32 R14, RZ, RZ, RZ ;  /* 0x000000ffff0e7224 */ /* 0x000fca00078e00ff */
[----:B------:R-:W-:Y:S02]  /*0f50*/  FSEL R15, RZ, 1.875, !P0 ;  /* 0x3ff00000ff0f7808 */ /* 0x000fe40004000000 */
        /* <DEDUP_REMOVED lines=13> */
[----:B------:R-:W-:Y:S01]  /*1030*/  LEA R3, R3, R0, 0x3 ;  /* 0x0000000003037211 */ /* 0x000fe200078e18ff */
        /* <DEDUP_REMOVED lines=8> */
[----:B------:R-:W-:Y:S01]  /*10c0*/  FSEL R23, RZ, 1.875, !P1 ;  /* 0x3ff00000ff177808 */ /* 0x000fe20004800000 */
[----:B------:R-:W-:Y:S01]  /*10d0*/  IMAD.MOV.U32 R22, RZ, RZ, RZ ;  /* 0x000000ffff167224 */ /* 0x000fe200078e00ff */
[----:B------:R0:W-:Y:S02]  /*10e0*/  STL.128 [R27], R8 ;  /* 0x000000081b007387 */ /* 0x0001e40000100c00 */
[----:B0-----:R-:W-:-:S02]  /*10f0*/  DMUL R8, R18, R20 ;  /* 0x0000001412087228 */ /* 0x001fc40000000000 */
[----:B------:R-:W-:Y:S02]  /*1100*/  DMUL R10, R18, R16 ;  /* 0x00000010120a7228 */ /* 0x000fe40000000000 */
[----:B-----5:R-:W-:Y:S01]  /*1110*/  DMUL R20, R14, R22 ;  /* 0x000000160e147228 */ /* 0x020fe20000000000 */
[----:B------:R-:W-:-:S04]  /*1120*/  IMAD.WIDE.U32 R16, R13, 0x8, R6 ;  /* 0x000000080d107825 */ /* 0x000fc800078e0006 */
[----:B------:R-:W-:Y:S01]  /*1130*/  VIADD R14, R2, 0x16 ;  /* 0x00000016020e7836 */ /* 0x000fe20000000000 */
[----:B------:R-:W2:Y:S03]  /*1140*/  LDG.E.64 R22, desc[UR8][R16.64] ;  /* 0x0000000810167981 */ /* 0x000ea6000c1e1b00 */
[----:B------:R-:W-:Y:S01]  /*1150*/  IMAD.WIDE.U32 R26, R14, 0x8, R6 ;  /* 0x000000080e1a7825 */ /* 0x000fe200078e0006 */
[----:B------:R0:W-:Y:S01]  /*1160*/  STL.128 [R3], R8 ;  /* 0x0000000803007387 */ /* 0x0001e20000100c00 */
[----:B------:R-:W-:-:S03]  /*1170*/  LEA R15, R12, R0, 0x3 ;  /* 0x000000000c0f7211 */ /* 0x000fc600078e18ff */
[----:B------:R-:W3:Y:S04]  /*1180*/  LDG.E.64 R28, desc[UR8][R26.64] ;  /* 0x000000081a1c7981 */ /* 0x000ee8000c1e1b00 */
[----:B------:R-:W4:Y:S04]  /*1190*/  LDG.E.64 R16, desc[UR8][R16.64+0x8] ;  /* 0x0000080810107981 */ /* 0x000f28000c1e1b00 */
[----:B------:R-:W5:Y:S01]  /*11a0*/  LDG.E.64 R26, desc[UR8][R26.64+0x8] ;  /* 0x000008081a1a7981 */ /* 0x000f62000c1e1b00 */
[C---:B0-----:R-:W-:Y:S02]  /*11b0*/  DMUL R8, R18.reuse, R24 ;  /* 0x0000001812087228 */ /* 0x041fe40000000000 */
[----:B------:R-:W-:Y:S01]  /*11c0*/  DMUL R10, R18, R20 ;  /* 0x00000014120a7228 */ /* 0x000fe20000000000 */
[----:B------:R-:W-:-:S06]  /*11d0*/  IMAD.WIDE.U32 R20, R13, 0x8, R4 ;  /* 0x000000080d147825 */ /* 0x000fcc00078e0004 */
[----:B------:R0:W-:Y:S01]  /*11e0*/  STL.128 [R15], R8 ;  /* 0x000000080f007387 */ /* 0x0001e20000100c00 */
[----:B------:R-:W-:-:S03]  /*11f0*/  IMAD.WIDE.U32 R24, R14, 0x8, R4 ;  /* 0x000000080e187825 */ /* 0x000fc600078e0004 */
[----:B0-----:R-:W5:Y:S04]  /*1200*/  LDG.E.64 R8, desc[UR8][R20.64] ;  /* 0x0000000814087981 */ /* 0x001f68000c1e1b00 */
[----:B------:R-:W5:Y:S04]  /*1210*/  LDG.E.64 R10, desc[UR8][R20.64+0x8] ;  /* 0x00000808140a7981 */ /* 0x000f68000c1e1b00 */
[----:B------:R-:W5:Y:S04]  /*1220*/  LDG.E.64 R20, desc[UR8][R24.64] ;  /* 0x0000000818147981 */ /* 0x000f68000c1e1b00 */
[----:B------:R-:W5:Y:S01]  /*1230*/  LDG.E.64 R24, desc[UR8][R24.64+0x8] ;  /* 0x0000080818187981 */ /* 0x000f62000c1e1b00 */
[----:B------:R-:W-:Y:S01]  /*1240*/  IADD3 R3, PT, PT, R2, 0x18, RZ ;  /* 0x0000001802037810 */ /* 0x000fe20007ffe0ff */
[----:B--2---:R-:W-:Y:S01]  /*1250*/  DSETP.GEU.AND P0, PT, R22, RZ, PT ;  /* 0x000000ff1600722a */ /* 0x004fe20003f0e000 */
[----:B------:R-:W-:Y:S01]  /*1260*/  IMAD.MOV.U32 R22, RZ, RZ, RZ ;  /* 0x000000ffff167224 */ /* 0x000fe200078e00ff */
[----:B----4-:R-:W-:-:S04]  /*1270*/  DSETP.GEU.AND P1, PT, R16, RZ, PT ;  /* 0x000000ff1000722a */ /* 0x010fc80003f2e000 */
[----:B------:R-:W-:Y:S01]  /*1280*/  FSEL R17, RZ, 1.875, !P0 ;  /* 0x3ff00000ff117808 */ /* 0x000fe20004000000 */
[----:B---3--:R-:W-:Y:S01]  /*1290*/  DSETP.GEU.AND P0, PT, R28, RZ, PT ;  /* 0x000000ff1c00722a */ /* 0x008fe20003f0e000 */
[----:B------:R-:W-:Y:S01]  /*12a0*/  IMAD.MOV.U32 R16, RZ, RZ, RZ ;  /* 0x000000ffff107224 */ /* 0x000fe200078e00ff */
[----:B------:R-:W-:Y:S01]  /*12b0*/  FSEL R23, RZ, 1.875, !P1 ;  /* 0x3ff00000ff177808 */ /* 0x000fe20004800000 */
[----:B-----5:R-:W-:-:S03]  /*12c0*/  DSETP.GEU.AND P2, PT, R26, RZ, PT ;  /* 0x000000ff1a00722a */ /* 0x020fc60003f4e000 */
[----:B------:R-:W-:Y:S02]  /*12d0*/  FSEL R27, RZ, 1.875, !P0 ;  /* 0x3ff00000ff1b7808 */ /* 0x000fe40004000000 */
[----:B------:R-:W-:Y:S01]  /*12e0*/  MOV R26, RZ ;  /* 0x000000ff001a7202 */ /* 0x000fe20000000f00 */
[----:B------:R-:W-:Y:S02]  /*12f0*/  IMAD R29, R13, 0x8, R0 ;  /* 0x000000080d1d7824 */ /* 0x000fe400078e0200 */
[C---:B------:R-:W-:Y:S01]  /*1300*/  IMAD.WIDE.U32 R12, R3.reuse, 0x8, R4 ;  /* 0x00000008030c7825 */ /* 0x040fe200078e0004 */
[----:B------:R-:W-:Y:S02]  /*1310*/  DMUL R8, R8, R16 ;  /* 0x0000001008087228 */ /* 0x000fe40000000000 */
[----:B------:R-:W-:Y:S01]  /*1320*/  DMUL R10, R10, R22 ;  /* 0x000000160a0a7228 */ /* 0x000fe20000000000 */
[----:B------:R-:W-:Y:S01]  /*1330*/  IMAD.WIDE.U32 R22, R3, 0x8, R6 ;  /* 0x0000000803167825 */ /* 0x000fe200078e0006 */
[----:B------:R-:W-:-:S04]  /*1340*/  FSEL R17, RZ, 1.875, !P2 ;  /* 0x3ff00000ff117808 */ /* 0x000fc80005000000 */
[C---:B------:R-:W-:Y:S02]  /*1350*/  DMUL R8, R18.reuse, R8 ;  /* 0x0000000812087228 */ /* 0x040fe40000000000 */
[----:B------:R-:W-:Y:S02]  /*1360*/  DMUL R10, R18, R10 ;  /* 0x0000000a120a7228 */ /* 0x000fe40000000000 */
[----:B------:R-:W-:Y:S01]  /*1370*/  DMUL R26, R20, R26 ;  /* 0x0000001a141a7228 */ /* 0x000fe20000000000 */
[----:B------:R-:W2:Y:S01]  /*1380*/  LDG.E.64 R20, desc[UR8][R22.64] ;  /* 0x0000000816147981 */ /* 0x000ea2000c1e1b00 */
[----:B------:R-:W-:-:S03]  /*1390*/  DMUL R24, R24, R16 ;  /* 0x0000001018187228 */ /* 0x000fc60000000000 */
[----:B------:R0:W-:Y:S01]  /*13a0*/  STL.128 [R29], R8 ;  /* 0x000000081d007387 */ /* 0x0001e20000100c00 */
[----:B------:R-:W-:-:S03]  /*13b0*/  IADD3 R16, PT, PT, R2, 0x1a, RZ ;  /* 0x0000001a02107810 */ /* 0x000fc60007ffe0ff */
[----:B------:R-:W3:Y:S01]  /*13c0*/  LDG.E.64 R22, desc[UR8][R22.64+0x8] ;  /* 0x0000080816167981 */ /* 0x000ee2000c1e1b00 */
[C---:B0-----:R-:W-:Y:S02]  /*13d0*/  DMUL R8, R18.reuse, R26 ;  /* 0x0000001a12087228 */ /* 0x041fe40000000000 */
[----:B------:R-:W-:Y:S01]  /*13e0*/  DMUL R10, R18, R24 ;  /* 0x00000018120a7228 */ /* 0x000fe20000000000 */
[----:B------:R-:W4:Y:S01]  /*13f0*/  LDG.E.64 R26, desc[UR8][R12.64] ;  /* 0x000000080c1a7981 */ /* 0x000f22000c1e1b00 */
[----:B------:R-:W-:Y:S02]  /*1400*/  IMAD R25, R14, 0x8, R0 ;  /* 0x000000080e197824 */ /* 0x000fe400078e0200 */
[----:B------:R-:W-:-:S03]  /*1410*/  IMAD.WIDE.U32 R14, R16, 0x8, R6 ;  /* 0x00000008100e7825 */ /* 0x000fc600078e0006 */
[----:B------:R0:W-:Y:S01]  /*1420*/  STL.128 [R25], R8 ;  /* 0x0000000819007387 */ /* 0x0001e20000100c00 */
[----:B------:R-:W-:-:S03]  /*1430*/  IADD3 R17, PT, PT, R2, 0x1c, RZ ;  /* 0x0000001c02117810 */ /* 0x000fc60007ffe0ff */
[----:B------:R-:W5:Y:S04]  /*1440*/  LDG.E.64 R12, desc[UR8][R12.64+0x8] ;  /* 0x000008080c0c7981 */ /* 0x000f68000c1e1b00 */
[----:B0-----:R-:W5:Y:S01]  /*1450*/  LDG.E.64 R8, desc[UR8][R14.64] ;  /* 0x000000080e087981 */ /* 0x001f62000c1e1b00 */
[----:B------:R-:W-:-:S05]  /*1460*/  IMAD.WIDE.U32 R10, R17, 0x8, R6 ;  /* 0x00000008110a7825 */ /* 0x000fca00078e0006 */
[----:B------:R-:W5:Y:S04]  /*1470*/  LDG.E.64 R6, desc[UR8][R10.64] ;  /* 0x000000080a067981 */ /* 0x000f68000c1e1b00 */
[----:B------:R-:W5:Y:S04]  /*1480*/  LDG.E.64 R14, desc[UR8][R14.64+0x8] ;  /* 0x000008080e0e7981 */ /* 0x000f68000c1e1b00 */
[----:B------:R-:W5:Y:S01]  /*1490*/  LDG.E.64 R10, desc[UR8][R10.64+0x8] ;  /* 0x000008080a0a7981 */ /* 0x000f62000c1e1b00 */
[----:B------:R-:W-:Y:S01]  /*14a0*/  IMAD.WIDE.U32 R24, R17, 0x8, R4 ;  /* 0x0000000811187825 */ /* 0x000fe200078e0004 */
[----:B--2---:R-:W-:-:S03]  /*14b0*/  DSETP.GEU.AND P0, PT, R20, RZ, PT ;  /* 0x000000ff1400722a */ /* 0x004fc60003f0e000 */
[----:B------:R-:W-:-:S03]  /*14c0*/  IMAD.MOV.U32 R20, RZ, RZ, RZ ;  /* 0x000000ffff147224 */ /* 0x000fc600078e00ff */
[----:B------:R-:W-:Y:S01]  /*14d0*/  FSEL R21, RZ, 1.875, !P0 ;  /* 0x3ff00000ff157808 */ /* 0x000fe20004000000 */
[----:B---3--:R-:W-:Y:S01]  /*14e0*/  DSETP.GEU.AND P2, PT, R22, RZ, PT ;  /* 0x000000ff1600722a */ /* 0x008fe20003f4e000 */
[----:B------:R-:W2:Y:S04]  /*14f0*/  LDG.E.64 R22, desc[UR8][R24.64] ;  /* 0x0000000818167981 */ /* 0x000ea8000c1e1b00 */
[----:B----4-:R-:W-:Y:S01]  /*1500*/  DMUL R26, R26, R20 ;  /* 0x000000141a1a7228 */ /* 0x010fe20000000000 */
[----:B------:R-:W-:-:S05]  /*1510*/  IMAD.WIDE.U32 R20, R16, 0x8, R4 ;  /* 0x0000000810147825 */ /* 0x000fca00078e0004 */
[----:B------:R-:W3:Y:S04]  /*1520*/  LDG.E.64 R4, desc[UR8][R20.64] ;  /* 0x0000000814047981 */ /* 0x000ee8000c1e1b00 */
[----:B------:R-:W4:Y:S01]  /*1530*/  LDG.E.64 R20, desc[UR8][R20.64+0x8] ;  /* 0x0000080814147981 */ /* 0x000f22000c1e1b00 */
[----:B-----5:R-:W-:-:S03]  /*1540*/  DSETP.GEU.AND P1, PT, R8, RZ, PT ;  /* 0x000000ff0800722a */ /* 0x020fc60003f2e000 */
[----:B------:R0:W5:Y:S01]  /*1550*/  LDG.E.64 R8, desc[UR8][R24.64+0x8] ;  /* 0x0000080818087981 */ /* 0x000162000c1e1b00 */
[----:B------:R-:W-:Y:S01]  /*1560*/  DSETP.GEU.AND P0, PT, R14, RZ, PT ;  /* 0x000000ff0e00722a */ /* 0x000fe20003f0e000 */
[----:B------:R-:W-:Y:S01]  /*1570*/  FSEL R15, RZ, 1.875, !P2 ;  /* 0x3ff00000ff0f7808 */ /* 0x000fe20005000000 */
[----:B------:R-:W-:Y:S01]  /*1580*/  DSETP.GEU.AND P2, PT, R6, RZ, PT ;  /* 0x000000ff0600722a */ /* 0x000fe20003f4e000 */
[----:B------:R-:W-:Y:S01]  /*1590*/  MOV R14, RZ ;  /* 0x000000ff000e7202 */ /* 0x000fe20000000f00 */
[----:B------:R-:W-:Y:S02]  /*15a0*/  DSETP.GEU.AND P3, PT, R10, RZ, PT ;  /* 0x000000ff0a00722a */ /* 0x000fe40003f6e000 */
[----:B0-----:R-:W-:Y:S01]  /*15b0*/  FSEL R25, RZ, 1.875, !P0 ;  /* 0x3ff00000ff197808 */ /* 0x001fe20004000000 */
[----:B------:R-:W-:Y:S01]  /*15c0*/  IMAD.MOV.U32 R10, RZ, RZ, RZ ;  /* 0x000000ffff0a7224 */ /* 0x000fe200078e00ff */
[----:B------:R-:W-:Y:S01]  /*15d0*/  FSEL R11, RZ, 1.875, !P1 ;  /* 0x3ff00000ff0b7808 */ /* 0x000fe20004800000 */
[----:B------:R-:W-:Y:S01]  /*15e0*/  DMUL R6, R12, R14 ;  /* 0x0000000e0c067228 */ /* 0x000fe20000000000 */
[----:B------:R-:W-:Y:S01]  /*15f0*/  MOV R24, RZ ;  /* 0x000000ff00187202 */ /* 0x000fe20000000f00 */
[----:B------:R-:W-:Y:S01]  /*1600*/  IMAD.MOV.U32 R12, RZ, RZ, RZ ;  /* 0x000000ffff0c7224 */ /* 0x000fe200078e00ff */
[----:B------:R-:W-:-:S02]  /*1610*/  FSEL R13, RZ, 1.875, !P2 ;  /* 0x3ff00000ff0d7808 */ /* 0x000fc40005000000 */
[----:B------:R-:W-:-:S03]  /*1620*/  FSEL R15, RZ, 1.875, !P3 ;  /* 0x3ff00000ff0f7808 */ /* 0x000fc60005800000 */
[----:B------:R-:W-:Y:S01]  /*1630*/  DMUL R6, R18, R6 ;  /* 0x0000000612067228 */ /* 0x000fe20000000000 */
[-C--:B------:R-:W-:Y:S02]  /*1640*/  LEA R3, R3, R0.reuse, 0x3 ;  /* 0x0000000003037211 */ /* 0x080fe400078e18ff */
[----:B------:R-:W-:Y:S01]  /*1650*/  LEA R17, R17, R0, 0x3 ;  /* 0x0000000011117211 */ /* 0x000fe200078e18ff */
[----:B------:R-:W-:-:S05]  /*1660*/  VIADD R2, R2, 0x1e ;  /* 0x0000001e02027836 */ /* 0x000fca0000000000 */
[----:B------:R-:W-:Y:S01]  /*1670*/  ISETP.NE.AND P0, PT, R2, 0x23a, PT ;  /* 0x0000023a0200780c */ /* 0x000fe20003f05270 */
[----:B--2---:R-:W-:-:S08]  /*1680*/  DMUL R12, R22, R12 ;  /* 0x0000000c160c7228 */ /* 0x004fd00000000000 */
[----:B------:R-:W-:Y:S02]  /*1690*/  DMUL R12, R18, R12 ;  /* 0x0000000c120c7228 */ /* 0x000fe40000000000 */
[----:B---3--:R-:W-:Y:S02]  /*16a0*/  DMUL R10, R4, R10 ;  /* 0x0000000a040a7228 */ /* 0x008fe40000000000 */
[----:B------:R-:W-:Y:S02]  /*16b0*/  DMUL R4, R18, R26 ;  /* 0x0000001a12047228 */ /* 0x000fe40000000000 */
[----:B----4-:R-:W-:Y:S02]  /*16c0*/  DMUL R20, R20, R24 ;  /* 0x0000001814147228 */ /* 0x010fe40000000000 */
[----:B-----5:R-:W-:Y:S02]  /*16d0*/  DMUL R14, R8, R14 ;  /* 0x0000000e080e7228 */ /* 0x020fe40000000000 */
[----:B------:R-:W-:-:S04]  /*16e0*/  DMUL R8, R18, R10 ;  /* 0x0000000a12087228 */ /* 0x000fc80000000000 */
[C---:B------:R-:W-:Y:S01]  /*16f0*/  DMUL R10, R18.reuse, R20 ;  /* 0x00000014120a7228 */ /* 0x040fe20000000000 */
[----:B------:R-:W-:Y:S01]  /*1700*/  IMAD R21, R16, 0x8, R0 ;  /* 0x0000000810157824 */ /* 0x000fe200078e0200 */
[----:B------:R-:W-:Y:S01]  /*1710*/  DMUL R14, R18, R14 ;  /* 0x0000000e120e7228 */ /* 0x000fe20000000000 */
[----:B------:R0:W-:Y:S04]  /*1720*/  STL.128 [R3], R4 ;  /* 0x0000000403007387 */ /* 0x0001e80000100c00 */
[----:B------:R0:W-:Y:S04]  /*1730*/  STL.128 [R21], R8 ;  /* 0x0000000815007387 */ /* 0x0001e80000100c00 */
[----:B------:R0:W-:Y:S01]  /*1740*/  STL.128 [R17], R12 ;  /* 0x0000000c11007387 */ /* 0x0001e20000100c00 */
[----:B------:R-:W-:Y:S05]  /*1750*/  @P0 BRA `(.L_x_2) ;  /* 0xffffffec00980947 */ /* 0x000fea000383ffff */
[----:B------:R-:W-:Y:S01]  /*1760*/  MOV R2, RZ ;  /* 0x000000ff00027202 */ /* 0x000fe20000000f00 */
[----:B0-----:R-:W-:-:S07]  /*1770*/  VIADD R3, R1, 0x11d0 ;  /* 0x000011d001037836 */ /* 0x001fce0000000000 */
.L_x_4:
[----:B------:R-:W0:Y:S01]  /*1780*/  LDC.64 R16, c[0x0][0x398] ;  /* 0x0000e600ff107b82 */ /* 0x000e220000000a00 */
[----:B------:R-:W2:Y:S01]  /*1790*/  LDL.128 R4, [R1] ;  /* 0x0000000001047983 */ /* 0x000ea20000100c00 */
[----:B------:R-:W-:-:S03]  /*17a0*/  IADD3 R27, PT, PT, R2, 0x474, RZ ;  /* 0x00000474021b7810 */ /* 0x000fc60007ffe0ff */
[----:B------:R-:W3:Y:S01]  /*17b0*/  LDL.128 R8, [R1+0x10] ;  /* 0x0000100001087983 */ /* 0x000ee20000100c00 */
[----:B0-----:R-:W-:-:S05]  /*17c0*/  IMAD.WIDE.U32 R14, R2, 0x8, R16 ;  /* 0x00000008020e7825 */ /* 0x001fca00078e0010 */
[----:B------:R-:W2:Y:S04]  /*17d0*/  LDG.E.64 R12, desc[UR8][R14.64] ;  /* 0x000000080e0c7981 */ /* 0x000ea8000c1e1b00 */
[----:B------:R-:W4:Y:S01]  /*17e0*/  LDG.E.64 R24, desc[UR8][R14.64+0x11d0] ;  /* 0x0011d0080e187981 */ /* 0x000f22000c1e1b00 */
[----:B------:R-:W-:-:S05]  /*17f0*/  IMAD.WIDE.U32 R26, R27, 0x8, R16 ;  /* 0x000000081b1a7825 */ /* 0x000fca00078e0010 */
[----:B------:R-:W3:Y:S04]  /*1800*/  LDG.E.64 R22, desc[UR8][R26.64] ;  /* 0x000000081a167981 */ /* 0x000ee8000c1e1b00 */
[----:B------:R-:W5:Y:S01]  /*1810*/  LDG.E.64 R20, desc[UR8][R26.64+0x11d0] ;  /* 0x0011d0081a147981 */ /* 0x000f62000c1e1b00 */
[----:B--2---:R-:W-:Y:S01]  /*1820*/  DFMA R4, R12, R4, RZ ;  /* 0x000000040c04722b */ /* 0x004fe200000000ff */
[----:B------:R-:W-:-:S04]  /*1830*/  VIADD R13, R2, 0x8e8 ;  /* 0x000008e8020d7836 */ /* 0x000fc80000000000 */
[----:B------:R-:W-:-:S03]  /*1840*/  IMAD.WIDE.U32 R12, R13, 0x8, R16 ;  /* 0x000000080d0c7825 */ /* 0x000fc600078e0010 */
[----:B----4-:R-:W-:Y:S02]  /*1850*/  DFMA R24, R6, R24, R4 ;  /* 0x000000180618722b */ /* 0x010fe40000000004 */
[----:B------:R-:W2:Y:S04]  /*1860*/  LDL.128 R4, [R1+0x20] ;  /* 0x0000200001047983 */ /* 0x000ea80000100c00 */
[----:B------:R-:W2:Y:S04]  /*1870*/  LDG.E.64 R14, desc[UR8][R12.64] ;  /* 0x000000080c0e7981 */ /* 0x000ea8000c1e1b00 */
[----:B------:R-:W4:Y:S01]  /*1880*/  LDG.E.64 R12, desc[UR8][R12.64+0x11d0] ;  /* 0x0011d0080c0c7981 */ /* 0x000f22000c1e1b00 */
[----:B---3--:R-:W-:Y:S01]  /*1890*/  DFMA R8, R22, R8, R24 ;  /* 0x000000081608722b */ /* 0x008fe20000000018 */
[----:B------:R-:W-:-:S05]  /*18a0*/  IADD3 R23, PT, PT, R2, 0xd5c, RZ ;  /* 0x00000d5c02177810 */ /* 0x000fca0007ffe0ff */
[--C-:B------:R-:W-:Y:S02]  /*18b0*/  IMAD.WIDE.U32 R22, R23, 0x8, R16.reuse ;  /* 0x0000000817167825 */ /* 0x100fe400078e0010 */
[----:B-----5:R-:W-:Y:S02]  /*18c0*/  DFMA R24, R10, R20, R8 ;  /* 0x000000140a18722b */ /* 0x020fe40000000008 */
[----:B------:R-:W3:Y:S04]  /*18d0*/  LDL.128 R8, [R1+0x30] ;  /* 0x0000300001087983 */ /* 0x000ee80000100c00 */
[----:B------:R-:W3:Y:S02]  /*18e0*/  LDG.E.64 R20, desc[UR8][R22.64] ;  /* 0x0000000816147981 */ /* 0x000ee4000c1e1b00 */
[----:B--2---:R-:W-:Y:S01]  /*18f0*/  DFMA R4, R14, R4, R24 ;  /* 0x000000040e04722b */ /* 0x004fe20000000018 */
[----:B------:R-:W-:Y:S01]  /*1900*/  VIADD R25, R2, 0x11d0 ;  /* 0x000011d002197836 */ /* 0x000fe20000000000 */
[----:B------:R-:W2:Y:S03]  /*1910*/  LDG.E.64 R14, desc[UR8][R22.64+0x11d0] ;  /* 0x0011d008160e7981 */ /* 0x000ea6000c1e1b00 */
[----:B------:R-:W-:-:S03]  /*1920*/  IMAD.WIDE.U32 R24, R25, 0x8, R16 ;  /* 0x0000000819187825 */ /* 0x000fc600078e0010 */
[----:B----4-:R-:W-:Y:S02]  /*1930*/  DFMA R26, R6, R12, R4 ;  /* 0x0000000c061a722b */ /* 0x010fe40000000004 */
[----:B------:R-:W4:Y:S04]  /*1940*/  LDG.E.64 R28, desc[UR8][R24.64+0x11d0] ;  /* 0x0011d008181c7981 */ /* 0x000f28000c1e1b00 */
[----:B------:R-:W5:Y:S04]  /*1950*/  LDL.128 R4, [R1+0x40] ;  /* 0x0000400001047983 */ /* 0x000f680000100c00 */
[----:B------:R-:W5:Y:S01]  /*1960*/  LDG.E.64 R12, desc[UR8][R24.64] ;  /* 0x00000008180c7981 */ /* 0x000f62000c1e1b00 */
[----:B---3--:R-:W-:Y:S01]  /*1970*/  DFMA R8, R20, R8, R26 ;  /* 0x000000081408722b */ /* 0x008fe2000000001a */
[----:B------:R-:W-:-:S07]  /*1980*/  MOV R0, 0xa ;  /* 0x0000000a00007802 */ /* 0x000fce0000000f00 */
[----:B--2---:R-:W-:-:S08]  /*1990*/  DFMA R8, R10, R14, R8 ;  /* 0x0000000e0a08722b */ /* 0x004fd00000000008 */
[----:B-----5:R-:W-:-:S08]  /*19a0*/  DFMA R4, R12, R4, R8 ;  /* 0x000000040c04722b */ /* 0x020fd00000000008 */
[----:B----4-:R-:W-:-:S11]  /*19b0*/  DFMA R20, R6, R28, R4 ;  /* 0x0000001c0614722b */ /* 0x010fd60000000004 */
.L_x_3:
[C---:B------:R-:W-:Y:S02]  /*19c0*/  IMAD R4, R0.reuse, 0x23a, R2 ;  /* 0x0000023a00047824 */ /* 0x040fe400078e0202 */
[----:B------:R-:W-:Y:S02]  /*19d0*/  IMAD R14, R0, 0x8, R1 ;  /* 0x00000008000e7824 */ /* 0x000fe400078e0201 */
[----:B------:R-:W-:-:S04]  /*19e0*/  IMAD.WIDE.U32 R22, R4, 0x8, R16 ;  /* 0x0000000804167825 */ /* 0x000fc800078e0010 */
[----:B------:R-:W2:Y:S04]  /*19f0*/  LDL.128 R12, [R14] ;  /* 0x000000000e0c7983 */ /* 0x000ea80000100c00 */
[----:B------:R-:W2:Y:S01]  /*1a00*/  LDG.E.64 R8, desc[UR8][R22.64] ;  /* 0x0000000816087981 */ /* 0x000ea2000c1e1b00 */
[----:B------:R-:W-:Y:S01]  /*1a10*/  IADD3 R10, PT, PT, R0, 0x2, RZ ;  /* 0x00000002000a7810 */ /* 0x000fe20007ffe0ff */
[----:B------:R-:W-:Y:S02]  /*1a20*/  VIADD R27, R4, 0x474 ;  /* 0x00000474041b7836 */ /* 0x000fe40000000000 */
[----:B------:R-:W3:Y:S01]  /*1a30*/  LDG.E.64 R6, desc[UR8][R22.64+0x11d0] ;  /* 0x0011d00816067981 */ /* 0x000ee2000c1e1b00 */
[----:B------:R-:W-:Y:S01]  /*1a40*/  LEA R10, R10, R1, 0x3 ;  /* 0x000000010a0a7211 */ /* 0x000fe200078e18ff */
[----:B------:R-:W-:Y:S01]  /*1a50*/  IMAD.WIDE.U32 R26, R27, 0x8, R16 ;  /* 0x000000081b1a7825 */ /* 0x000fe200078e0010 */
[----:B--2---:R-:W-:-:S04]  /*1a60*/  DFMA R20, R8, R12, R20 ;  /* 0x0000000c0814722b */ /* 0x004fc80000000014 */
[----:B------:R-:W2:Y:S04]  /*1a70*/  LDL.128 R8, [R10] ;  /* 0x000000000a087983 */ /* 0x000ea80000100c00 */
[----:B------:R-:W2:Y:S04]  /*1a80*/  LDG.E.64 R12, desc[UR8][R26.64] ;  /* 0x000000081a0c7981 */ /* 0x000ea8000c1e1b00 */
[----:B------:R-:W4:Y:S01]  /*1a90*/  LDG.E.64 R26, desc[UR8][R26.64+0x11d0] ;  /* 0x0011d0081a1a7981 */ /* 0x000f22000c1e1b00 */
[----:B---3--:R-:W-:Y:S01]  /*1aa0*/  DFMA R14, R14, R6, R20 ;  /* 0x000000060e0e722b */ /* 0x008fe20000000014 */
[----:B------:R-:W-:Y:S01]  /*1ab0*/  VIADD R6, R0, 0x4 ;  /* 0x0000000400067836 */ /* 0x000fe20000000000 */
[----:B------:R-:W-:-:S03]  /*1ac0*/  IADD3 R7, PT, PT, R4, 0x8e8, RZ ;  /* 0x000008e804077810 */ /* 0x000fc60007ffe0ff */
[----:B------:R-:W-:Y:S02]  /*1ad0*/  IMAD R5, R6, 0x8, R1 ;  /* 0x0000000806057824 */ /* 0x000fe400078e0201 */
[----:B------:R-:W-:-:S05]  /*1ae0*/  IMAD.WIDE.U32 R6, R7, 0x8, R16 ;  /* 0x0000000807067825 */ /* 0x000fca00078e0010 */
[----:B------:R-:W3:Y:S01]  /*1af0*/  LDG.E.64 R20, desc[UR8][R6.64] ;  /* 0x0000000806147981 */ /* 0x000ee2000c1e1b00 */
[----:B------:R-:W-:Y:S01]  /*1b00*/  VIADD R22, R0, 0x6 ;  /* 0x0000000600167836 */ /* 0x000fe20000000000 */
[----:B------:R-:W-:Y:S02]  /*1b10*/  IADD3 R25, PT, PT, R4, 0xd5c, RZ ;  /* 0x00000d5c04197810 */ /* 0x000fe40007ffe0ff */
[----:B------:R-:W5:Y:S03]  /*1b20*/  LDG.E.64 R6, desc[UR8][R6.64+0x11d0] ;  /* 0x0011d00806067981 */ /* 0x000f66000c1e1b00 */
[----:B------:R-:W-:Y:S01]  /*1b30*/  IMAD.WIDE.U32 R24, R25, 0x8, R16 ;  /* 0x0000000819187825 */ /* 0x000fe200078e0010 */
[----:B--2---:R-:W-:Y:S01]  /*1b40*/  DFMA R8, R12, R8, R14 ;  /* 0x000000080c08722b */ /* 0x004fe2000000000e */
[----:B------:R-:W3:Y:S07]  /*1b50*/  LDL.128 R12, [R5] ;  /* 0x00000000050c7983 */ /* 0x000eee0000100c00 */
[----:B----4-:R-:W-:Y:S01]  /*1b60*/  DFMA R26, R10, R26, R8 ;  /* 0x0000001a0a1a722b */ /* 0x010fe20000000008 */
[----:B------:R-:W-:-:S02]  /*1b70*/  LEA R10, R22, R1, 0x3 ;  /* 0x00000001160a7211 */ /* 0x000fc400078e18ff */
[----:B------:R-:W2:Y:S04]  /*1b80*/  LDG.E.64 R22, desc[UR8][R24.64] ;  /* 0x0000000818167981 */ /* 0x000ea8000c1e1b00 */
[----:B------:R-:W2:Y:S04]  /*1b90*/  LDL.128 R8, [R10] ;  /* 0x000000000a087983 */ /* 0x000ea80000100c00 */
[----:B------:R-:W4:Y:S01]  /*1ba0*/  LDG.E.64 R24, desc[UR8][R24.64+0x11d0] ;  /* 0x0011d00818187981 */ /* 0x000f22000c1e1b00 */
[----:B---3--:R-:W-:Y:S01]  /*1bb0*/  DFMA R12, R20, R12, R26 ;  /* 0x0000000c140c722b */ /* 0x008fe2000000001a */
[----:B------:R-:W-:-:S07]  /*1bc0*/  IADD3 R27, PT, PT, R4, 0x11d0, RZ ;  /* 0x000011d0041b7810 */ /* 0x000fce0007ffe0ff */
[----:B-----5:R-:W-:Y:S01]  /*1bd0*/  DFMA R14, R14, R6, R12 ;  /* 0x000000060e0e722b */ /* 0x020fe2000000000c */
[----:B------:R-:W-:Y:S02]  /*1be0*/  VIADD R12, R0, 0x8 ;  /* 0x00000008000c7836 */ /* 0x000fe40000000000 */
[----:B------:R-:W-:-:S04]  /*1bf0*/  IMAD.WIDE.U32 R26, R27, 0x8, R16 ;  /* 0x000000081b1a7825 */ /* 0x000fc800078e0010 */
[----:B------:R-:W-:Y:S01]  /*1c00*/  IMAD R5, R12, 0x8, R1 ;  /* 0x000000080c057824 */ /* 0x000fe200078e0201 */
[----:B--2---:R-:W-:Y:S01]  /*1c10*/  DFMA R22, R22, R8, R14 ;  /* 0x000000081616722b */ /* 0x004fe2000000000e */
[----:B------:R-:W2:Y:S04]  /*1c20*/  LDG.E.64 R8, desc[UR8][R26.64] ;  /* 0x000000081a087981 */ /* 0x000ea8000c1e1b00 */
[----:B------:R-:W2:Y:S04]  /*1c30*/  LDL.128 R12, [R5] ;  /* 0x00000000050c7983 */ /* 0x000ea80000100c00 */
[----:B------:R-:W3:Y:S01]  /*1c40*/  LDG.E.64 R26, desc[UR8][R26.64+0x11d0] ;  /* 0x0011d0081a1a7981 */ /* 0x000ee2000c1e1b00 */
[----:B----4-:R-:W-:Y:S01]  /*1c50*/  DFMA R10, R10, R24, R22 ;  /* 0x000000180a0a722b */ /* 0x010fe20000000016 */
[----:B------:R-:W-:Y:S01]  /*1c60*/  IADD3 R6, PT, PT, R0, 0xa, RZ ;  /* 0x0000000a00067810 */ /* 0x000fe20007ffe0ff */
[----:B------:R-:W-:-:S03]  /*1c70*/  VIADD R7, R4, 0x1644 ;  /* 0x0000164404077836 */ /* 0x000fc60000000000 */
[----:B------:R-:W-:Y:S01]  /*1c80*/  LEA R28, R6, R1, 0x3 ;  /* 0x00000001061c7211 */ /* 0x000fe200078e18ff */
[----:B------:R-:W-:-:S05]  /*1c90*/  IMAD.WIDE.U32 R6, R7, 0x8, R16 ;  /* 0x0000000807067825 */ /* 0x000fca00078e0010 */
[----:B------:R-:W4:Y:S01]  /*1ca0*/  LDG.E.64 R20, desc[UR8][R6.64] ;  /* 0x0000000806147981 */ /* 0x000f22000c1e1b00 */
[----:B------:R-:W-:Y:S01]  /*1cb0*/  IADD3 R22, PT, PT, R0, 0xc, RZ ;  /* 0x0000000c00167810 */ /* 0x000fe20007ffe0ff */
[----:B------:R-:W-:Y:S02]  /*1cc0*/  VIADD R25, R4, 0x1ab8 ;  /* 0x00001ab804197836 */ /* 0x000fe40000000000 */
[----:B------:R-:W5:Y:S02]  /*1cd0*/  LDG.E.64 R6, desc[UR8][R6.64+0x11d0] ;  /* 0x0011d00806067981 */ /* 0x000f64000c1e1b00 */
[----:B------:R-:W-:Y:S01]  /*1ce0*/  IMAD.WIDE.U32 R24, R25, 0x8, R16 ;  /* 0x0000000819187825 */ /* 0x000fe200078e0010 */
[----:B--2---:R-:W-:Y:S01]  /*1cf0*/  DFMA R12, R8, R12, R10 ;  /* 0x0000000c080c722b */ /* 0x004fe2000000000a */
[----:B------:R-:W4:Y:S07]  /*1d00*/  LDL.128 R8, [R28] ;  /* 0x000000001c087983 */ /* 0x000f2e0000100c00 */
[----:B---3--:R-:W-:Y:S01]  /*1d10*/  DFMA R26, R14, R26, R12 ;  /* 0x0000001a0e1a722b */ /* 0x008fe2000000000c */
[----:B------:R-:W-:-:S02]  /*1d20*/  IMAD R14, R22, 0x8, R1 ;  /* 0x00000008160e7824 */ /* 0x000fc400078e0201 */
[----:B------:R-:W2:Y:S04]  /*1d30*/  LDG.E.64 R22, desc[UR8][R24.64] ;  /* 0x0000000818167981 */ /* 0x000ea8000c1e1b00 */
[----:B------:R-:W2:Y:S04]  /*1d40*/  LDL.128 R12, [R14] ;  /* 0x000000000e0c7983 */ /* 0x000ea80000100c00 */
[----:B------:R-:W3:Y:S01]  /*1d50*/  LDG.E.64 R24, desc[UR8][R24.64+0x11d0] ;  /* 0x0011d00818187981 */ /* 0x000ee2000c1e1b00 */
[----:B----4-:R-:W-:Y:S01]  /*1d60*/  DFMA R8, R20, R8, R26 ;  /* 0x000000081408722b */ /* 0x010fe2000000001a */
[----:B------:R-:W-:-:S07]  /*1d70*/  IADD3 R27, PT, PT, R4, 0x1f2c, RZ ;  /* 0x00001f2c041b7810 */ /* 0x000fce0007ffe0ff */
[----:B-----5:R-:W-:Y:S01]  /*1d80*/  DFMA R10, R10, R6, R8 ;  /* 0x000000060a0a722b */ /* 0x020fe20000000008 */
[----:B------:R-:W-:Y:S01]  /*1d90*/  IADD3 R8, PT, PT, R0, 0xe, RZ ;  /* 0x0000000e00087810 */ /* 0x000fe20007ffe0ff */
[----:B------:R-:W-:-:S04]  /*1da0*/  IMAD.WIDE.U32 R26, R27, 0x8, R16 ;  /* 0x000000081b1a7825 */ /* 0x000fc800078e0010 */
[----:B------:R-:W-:Y:S02]  /*1db0*/  IMAD R5, R8, 0x8, R1 ;  /* 0x0000000808057824 */ /* 0x000fe400078e0201 */
[----:B--2---:R-:W-:Y:S01]  /*1dc0*/  DFMA R22, R22, R12, R10 ;  /* 0x0000000c1616722b */ /* 0x004fe2000000000a */
[----:B------:R-:W2:Y:S04]  /*1dd0*/  LDG.E.64 R12, desc[UR8][R26.64] ;  /* 0x000000081a0c7981 */ /* 0x000ea8000c1e1b00 */
[----:B------:R-:W2:Y:S04]  /*1de0*/  LDL.128 R8, [R5] ;  /* 0x0000000005087983 */ /* 0x000ea80000100c00 */
[----:B------:R-:W4:Y:S01]  /*1df0*/  LDG.E.64 R26, desc[UR8][R26.64+0x11d0] ;  /* 0x0011d0081a1a7981 */ /* 0x000f22000c1e1b00 */
[----:B------:R-:W-:Y:S01]  /*1e00*/  IADD3 R6, PT, PT, R0, 0x10, RZ ;  /* 0x0000001000067810 */ /* 0x000fe20007ffe0ff */
[----:B---3--:R-:W-:Y:S01]  /*1e10*/  DFMA R14, R14, R24, R22 ;  /* 0x000000180e0e722b */ /* 0x008fe20000000016 */
[----:B------:R-:W-:-:S03]  /*1e20*/  IADD3 R7, PT, PT, R4, 0x23a0, RZ ;  /* 0x000023a004077810 */ /* 0x000fc60007ffe0ff */
[----:B------:R-:W-:Y:S02]  /*1e30*/  IMAD R28, R6, 0x8, R1 ;  /* 0x00000008061c7824 */ /* 0x000fe400078e0201 */
[----:B------:R-:W-:-:S05]  /*1e40*/  IMAD.WIDE.U32 R6, R7, 0x8, R16 ;  /* 0x0000000807067825 */ /* 0x000fca00078e0010 */
[----:B------:R-:W3:Y:S01]  /*1e50*/  LDG.E.64 R20, desc[UR8][R6.64] ;  /* 0x0000000806147981 */ /* 0x000ee2000c1e1b00 */
[----:B------:R-:W-:Y:S02]  /*1e60*/  IADD3 R22, PT, PT, R0, 0x12, RZ ;  /* 0x0000001200167810 */ /* 0x000fe40007ffe0ff */
[----:B------:R-:W-:Y:S01]  /*1e70*/  IADD3 R25, PT, PT, R4, 0x2814, RZ ;  /* 0x0000281404197810 */ /* 0x000fe20007ffe0ff */
[----:B------:R-:W5:Y:S04]  /*1e80*/  LDG.E.64 R6, desc[UR8][R6.64+0x11d0] ;  /* 0x0011d00806067981 */ /* 0x000f68000c1e1b00 */
[----:B------:R-:W-:Y:S01]  /*1e90*/  IMAD.WIDE.U32 R24, R25, 0x8, R16 ;  /* 0x0000000819187825 */ /* 0x000fe200078e0010 */
[----:B--2---:R-:W-:Y:S01]  /*1ea0*/  DFMA R8, R12, R8, R14 ;  /* 0x000000080c08722b */ /* 0x004fe2000000000e */
[----:B------:R-:W3:Y:S07]  /*1eb0*/  LDL.128 R12, [R28] ;  /* 0x000000001c0c7983 */ /* 0x000eee0000100c00 */
[----:B----4-:R-:W-:Y:S01]  /*1ec0*/  DFMA R26, R10, R26, R8 ;  /* 0x0000001a0a1a722b */ /* 0x010fe20000000008 */
[----:B------:R-:W-:-:S02]  /*1ed0*/  IMAD R10, R22, 0x8, R1 ;  /* 0x00000008160a7824 */ /* 0x000fc400078e0201 */
[----:B------:R-:W2:Y:S04]  /*1ee0*/  LDG.E.64 R22, desc[UR8][R24.64] ;  /* 0x0000000818167981 */ /* 0x000ea8000c1e1b00 */
[----:B------:R-:W2:Y:S04]  /*1ef0*/  LDL.128 R8, [R10] ;  /* 0x000000000a087983 */ /* 0x000ea80000100c00 */
[----:B------:R-:W4:Y:S01]  /*1f00*/  LDG.E.64 R24, desc[UR8][R24.64+0x11d0] ;  /* 0x0011d00818187981 */ /* 0x000f22000c1e1b00 */
[----:B---3--:R-:W-:Y:S01]  /*1f10*/  DFMA R12, R20, R12, R26 ;  /* 0x0000000c140c722b */ /* 0x008fe2000000001a */
        /* <DEDUP_REMOVED lines=8> */
[----:B------:R-:W3:Y:S01]  /*1fa0*/  LDG.E.64 R26, desc[UR8][R26.64+0x11d0] ;  /* 0x0011d0081a1a7981 */ /* 0x000ee2000c1e1b00 */
[----:B------:R-:W-:Y:S01]  /*1fb0*/  IADD3 R6, PT, PT, R0, 0x16, RZ ;  /* 0x0000001600067810 */ /* 0x000fe20007ffe0ff */
[----:B----4-:R-:W-:Y:S01]  /*1fc0*/  DFMA R10, R10, R24, R22 ;  /* 0x000000180a0a722b */ /* 0x010fe20000000016 */
[----:B------:R-:W-:-:S03]  /*1fd0*/  IADD3 R7, PT, PT, R4, 0x30fc, RZ ;  /* 0x000030fc04077810 */ /* 0x000fc60007ffe0ff */
[----:B------:R-:W-:Y:S02]  /*1fe0*/  IMAD R28, R6, 0x8, R1 ;  /* 0x00000008061c7824 */ /* 0x000fe400078e0201 */
[----:B------:R-:W-:-:S05]  /*1ff0*/  IMAD.WIDE.U32 R6, R7, 0x8, R16 ;  /* 0x0000000807067825 */ /* 0x000fca00078e0010 */
[----:B------:R-:W4:Y:S01]  /*2000*/  LDG.E.64 R20, desc[UR8][R6.64] ;  /* 0x0000000806147981 */ /* 0x000f22000c1e1b00 */
[----:B------:R-:W-:Y:S02]  /*2010*/  IADD3 R22, PT, PT, R0, 0x18, RZ ;  /* 0x0000001800167810 */ /* 0x000fe40007ffe0ff */
[----:B------:R-:W-:Y:S01]  /*2020*/  IADD3 R25, PT, PT, R4, 0x3570, RZ ;  /* 0x0000357004197810 */ /* 0x000fe20007ffe0ff */
[----:B------:R-:W5:Y:S04]  /*2030*/  LDG.E.64 R6, desc[UR8][R6.64+0x11d0] ;  /* 0x0011d00806067981 */ /* 0x000f68000c1e1b00 */
        /* <DEDUP_REMOVED lines=114> */
[----:B------:R-:W2:Y:S01]  /*2760*/  LDL.128 R12, [R14] ;  /* 0x000000000e0c7983 */ /* 0x000ea20000100c00 */
[----:B------:R-:W-:-:S03]  /*2770*/  IADD3 R5, PT, PT, R4, 0x6f54, RZ ;  /* 0x00006f5404057810 */ /* 0x000fc60007ffe0ff */
[----:B------:R-:W3:Y:S01]  /*2780*/  LDG.E.64 R24, desc[UR8][R24.64+0x11d0] ;  /* 0x0011d00818187981 */ /* 0x000ee2000c1e1b00 */
[----:B----4-:R-:W-:-:S08]  /*2790*/  DFMA R8, R20, R8, R26 ;  /* 0x000000081408722b */ /* 0x010fd0000000001a */
        /* <DEDUP_REMOVED lines=12> */
[----:B------:R-:W-:Y:S01]  /*2860*/  IMAD.WIDE.U32 R20, R21, 0x8, R16 ;  /* 0x0000000815147825 */ /* 0x000fe200078e0010 */
[----:B------:R-:W-:Y:S02]  /*2870*/  IADD3 R28, PT, PT, R0, 0x36, RZ ;  /* 0x00000036001c7810 */ /* 0x000fe40007ffe0ff */
[----:B------:R-:W-:-:S03]  /*2880*/  IADD3 R23, PT, PT, R4, 0x783c, RZ ;  /* 0x0000783c04177810 */ /* 0x000fc60007ffe0ff */
[----:B------:R-:W-:Y:S02]  /*2890*/  IMAD R28, R28, 0x8, R1 ;  /* 0x000000081c1c7824 */ /* 0x000fe400078e0201 */
[----:B------:R-:W-:-:S05]  /*28a0*/  IMAD.WIDE.U32 R22, R23, 0x8, R16 ;  /* 0x0000000817167825 */ /* 0x000fca00078e0010 */
[----:B------:R-:W3:Y:S01]  /*28b0*/  LDG.E.64 R26, desc[UR8][R22.64+0x11d0] ;  /* 0x0011d008161a7981 */ /* 0x000ee2000c1e1b00 */
[----:B--2---:R-:W-:-:S03]  /*28c0*/  DFMA R24, R12, R8, R14 ;  /* 0x000000080c18722b */ /* 0x004fc6000000000e */
[----:B------:R-:W2:Y:S04]  /*28d0*/  LDL.128 R12, [R29] ;  /* 0x000000001d0c7983 */ /* 0x000ea80000100c00 */
[----:B------:R-:W2:Y:S01]  /*28e0*/  LDG.E.64 R8, desc[UR8][R20.64] ;  /* 0x0000000814087981 */ /* 0x000ea2000c1e1b00 */
[----:B----4-:R-:W-:-:S03]  /*28f0*/  DFMA R10, R10, R6, R24 ;  /* 0x000000060a0a722b */ /* 0x010fc60000000018 */
[----:B------:R-:W4:Y:S04]  /*2900*/  LDL.128 R4, [R28] ;  /* 0x000000001c047983 */ /* 0x000f280000100c00 */
[----:B------:R-:W4:Y:S04]  /*2910*/  LDG.E.64 R24, desc[UR8][R22.64] ;  /* 0x0000000816187981 */ /* 0x000f28000c1e1b00 */
[----:B------:R-:W5:Y:S01]  /*2920*/  LDG.E.64 R20, desc[UR8][R20.64+0x11d0] ;  /* 0x0011d00814147981 */ /* 0x000f62000c1e1b00 */
[----:B------:R-:W-:-:S04]  /*2930*/  IADD3 R0, PT, PT, R0, 0x38, RZ ;  /* 0x0000003800007810 */ /* 0x000fc80007ffe0ff */
[----:B------:R-:W-:Y:S01]  /*2940*/  ISETP.NE.AND P0, PT, R0, 0x23a, PT ;  /* 0x0000023a0000780c */ /* 0x000fe20003f05270 */
[----:B--2---:R-:W-:-:S08]  /*2950*/  DFMA R8, R8, R12, R10 ;  /* 0x0000000c0808722b */ /* 0x004fd0000000000a */
[----:B-----5:R-:W-:-:S08]  /*2960*/  DFMA R8, R14, R20, R8 ;  /* 0x000000140e08722b */ /* 0x020fd00000000008 */
[----:B----4-:R-:W-:-:S08]  /*2970*/  DFMA R4, R24, R4, R8 ;  /* 0x000000041804722b */ /* 0x010fd00000000008 */
[----:B---3--:R-:W-:Y:S01]  /*2980*/  DFMA R20, R6, R26, R4 ;  /* 0x0000001a0614722b */ /* 0x008fe20000000004 */
[----:B------:R-:W-:Y:S10]  /*2990*/  @P0 BRA `(.L_x_3) ;  /* 0xfffffff000080947 */ /* 0x000ff4000383ffff */
[----:B------:R-:W0:Y:S02]  /*29a0*/  LDC.64 R4, c[0x0][0x3b8] ;  /* 0x0000ee00ff047b82 */ /* 0x000e240000000a00 */
[----:B0-----:R-:W-:-:S06]  /*29b0*/  IMAD.WIDE.U32 R4, R2, 0x8, R4 ;  /* 0x0000000802047825 */ /* 0x001fcc00078e0004 */
[----:B------:R-:W2:Y:S01]  /*29c0*/  LDG.E.64 R4, desc[UR8][R4.64] ;  /* 0x0000000804047981 */ /* 0x000ea2000c1e1b00 */
[----:B------:R-:W-:Y:S01]  /*29d0*/  MOV R6, RZ ;  /* 0x000000ff00067202 */ /* 0x000fe20000000f00 */
[----:B--2---:R-:W-:-:S06]  /*29e0*/  DSETP.GEU.AND P0, PT, R4, RZ, PT ;  /* 0x000000ff0400722a */ /* 0x004fcc0003f0e000 */
[----:B------:R-:W-:-:S06]  /*29f0*/  FSEL R7, RZ, 1.875, !P0 ;  /* 0x3ff00000ff077808 */ /* 0x000fcc0004000000 */
[----:B------:R-:W-:Y:S01]  /*2a00*/  DMUL R20, R20, R6 ;  /* 0x0000000614147228 */ /* 0x000fe20000000000 */
[C---:B------:R-:W-:Y:S01]  /*2a10*/  IMAD R7, R2.reuse, 0x8, R1 ;  /* 0x0000000802077824 */ /* 0x040fe200078e0201 */
[----:B------:R-:W-:-:S05]  /*2a20*/  IADD3 R2, PT, PT, R2, 0x1, RZ ;  /* 0x0000000102027810 */ /* 0x000fca0007ffe0ff */
[----:B------:R0:W-:Y:S01]  /*2a30*/  STL.64 [R7+0x11d0], R20 ;  /* 0x0011d01407007387 */ /* 0x0001e20000100a00 */
[----:B------:R-:W-:-:S13]  /*2a40*/  ISETP.NE.AND P0, PT, R2, 0x23a, PT ;  /* 0x0000023a0200780c */ /* 0x000fda0003f05270 */
[----:B0-----:R-:W-:Y:S05]  /*2a50*/  @P0 BRA `(.L_x_4) ;  /* 0xffffffec00480947 */ /* 0x001fea000383ffff */
[----:B------:R-:W-:-:S07]  /*2a60*/  MOV R0, RZ ;  /* 0x000000ff00007202 */ /* 0x000fce0000000f00 */
.L_x_6:
[----:B------:R-:W-:-:S06]  /*2a70*/  IMAD R4, R0, 0x8, R3 ;  /* 0x0000000800047824 */ /* 0x000fcc00078e0203 */
[----:B------:R-:W5:Y:S01]  /*2a80*/  LDL.64 R4, [R4] ;  /* 0x0000000004047983 */ /* 0x000f620000100a00 */
[----:B0-----:R-:W-:-:S07]  /*2a90*/  MOV R11, RZ ;  /* 0x000000ff000b7202 */ /* 0x001fce0000000f00 */
.L_x_5:
[----:B0-----:R-:W0:Y:S01]  /*2aa0*/  LDC.64 R8, c[0x0][0x380] ;  /* 0x0000e000ff087b82 */ /* 0x001e220000000a00 */
[----:B------:R-:W-:-:S07]  /*2ab0*/  IMAD R13, R11, 0x23a, R0 ;  /* 0x0000023a0b0d7824 */ /* 0x000fce00078e0200 */
[----:B------:R-:W1:Y:S01]  /*2ac0*/  LDC.64 R6, c[0x0][0x388] ;  /* 0x0000e200ff067b82 */ /* 0x000e620000000a00 */
[----:B0-----:R-:W-:-:S05]  /*2ad0*/  IMAD.WIDE.U32 R16, R11, 0x8, R8 ;  /* 0x000000080b107825 */ /* 0x001fca00078e0008 */
[----:B------:R-:W2:Y:S01]  /*2ae0*/  LDG.E.64 R20, desc[UR8][R16.64] ;  /* 0x0000000810147981 */ /* 0x000ea2000c1e1b00 */
[----:B-1----:R-:W-:-:S05]  /*2af0*/  IMAD.WIDE.U32 R14, R13, 0x8, R6 ;  /* 0x000000080d0e7825 */ /* 0x002fca00078e0006 */
[----:B------:R-:W3:Y:S01]  /*2b00*/  LDG.E.64 R22, desc[UR8][R14.64] ;  /* 0x000000080e167981 */ /* 0x000ee2000c1e1b00 */
[----:B------:R-:W-:Y:S01]  /*2b10*/  UMOV UR4, 0xeb1c432d ;  /* 0xeb1c432d00047882 */ /* 0x000fe20000000000 */
[----:B------:R-:W-:Y:S02]  /*2b20*/  UMOV UR5, 0x3f1a36e2 ;  /* 0x3f1a36e200057882 */ /* 0x000fe40000000000 */
[----:B--2---:R-:W-:-:S08]  /*2b30*/  DMUL R20, R20, UR4 ;  /* 0x0000000414147c28 */ /* 0x004fd00008000000 */
[----:B---3-5:R-:W-:Y:S01]  /*2b40*/  DFMA R24, R4, -R20, R22 ;  /* 0x800000140418722b */ /* 0x028fe20000000016 */
[----:B------:R-:W2:Y:S06]  /*2b50*/  LDG.E.64 R22, desc[UR8][R14.64+0x11d0] ;  /* 0x0011d0080e167981 */ /* 0x000eac000c1e1b00 */
[----:B------:R0:W-:Y:S04]  /*2b60*/  STG.E.64 desc[UR8][R14.64], R24 ;  /* 0x000000180e007986 */ /* 0x0001e8000c101b08 */
[----:B------:R-:W3:Y:S01]  /*2b70*/  LDG.E.64 R20, desc[UR8][R16.64+0x8] ;  /* 0x0000080810147981 */ /* 0x000ee2000c1e1b00 */
[----:B------:R-:W-:Y:S01]  /*2b80*/  IADD3 R29, PT, PT, R11, 0x2, RZ ;  /* 0x000000020b1d7810 */ /* 0x000fe20007ffe0ff */
[----:B---3--:R-:W-:-:S08]  /*2b90*/  DMUL R20, R20, UR4 ;  /* 0x0000000414147c28 */ /* 0x008fd00008000000 */
[----:B--2---:R-:W-:Y:S01]  /*2ba0*/  DFMA R26, R4, -R20, R22 ;  /* 0x80000014041a722b */ /* 0x004fe20000000016 */
[----:B------:R-:W-:-:S04]  /*2bb0*/  IMAD.WIDE.U32 R20, R29, 0x8, R8 ;  /* 0x000000081d147825 */ /* 0x000fc800078e0008 */
[----:B------:R-:W-:Y:S02]  /*2bc0*/  VIADD R23, R13, 0x474 ;  /* 0x000004740d177836 */ /* 0x000fe40000000000 */
[----:B------:R1:W-:Y:S04]  /*2bd0*/  STG.E.64 desc[UR8][R14.64+0x11d0], R26 ;  /* 0x0011d01a0e007986 */ /* 0x0003e8000c101b08 */
[----:B------:R-:W2:Y:S01]  /*2be0*/  LDG.E.64 R28, desc[UR8][R20.64] ;  /* 0x00000008141c7981 */ /* 0x000ea2000c1e1b00 */
[----:B------:R-:W-:-:S05]  /*2bf0*/  IMAD.WIDE.U32 R22, R23, 0x8, R6 ;  /* 0x0000000817167825 */ /* 0x000fca00078e0006 */
[----:B0-----:R-:W3:Y:S01]  /*2c00*/  LDG.E.64 R24, desc[UR8][R22.64] ;  /* 0x0000000816187981 */ /* 0x001ee2000c1e1b00 */
[----:B--2---:R-:W-:-:S08]  /*2c10*/  DMUL R28, R28, UR4 ;  /* 0x000000041c1c7c28 */ /* 0x004fd00008000000 */
[----:B---3--:R-:W-:Y:S02]  /*2c20*/  DFMA R24, R4, -R28, R24 ;  /* 0x8000001c0418722b */ /* 0x008fe40000000018 */
[----:B------:R-:W2:Y:S05]  /*2c30*/  LDG.E.64 R28, desc[UR8][R22.64+0x11d0] ;  /* 0x0011d008161c7981 */ /* 0x000eaa000c1e1b00 */
[----:B------:R0:W-:Y:S04]  /*2c40*/  STG.E.64 desc[UR8][R22.64], R24 ;  /* 0x0000001816007986 */ /* 0x0001e8000c101b08 */
[----:B------:R-:W3:Y:S01]  /*2c50*/  LDG.E.64 R16, desc[UR8][R20.64+0x8] ;  /* 0x0000080814107981 */ /* 0x000ee2000c1e1b00 */
[----:B------:R-:W-:-:S05]  /*2c60*/  IADD3 R2, PT, PT, R11, 0x4, RZ ;  /* 0x000000040b027810 */ /* 0x000fca0007ffe0ff */
[----:B-1----:R-:W-:Y:S01]  /*2c70*/  IMAD.WIDE.U32 R14, R2, 0x8, R8 ;  /* 0x00000008020e7825 */ /* 0x002fe200078e0008 */
[----:B---3--:R-:W-:-:S08]  /*2c80*/  DMUL R16, R16, UR4 ;  /* 0x0000000410107c28 */ /* 0x008fd00008000000 */
[----:B--2---:R-:W-:Y:S01]  /*2c90*/  DFMA R28, R4, -R16, R28 ;  /* 0x80000010041c722b */ /* 0x004fe2000000001c */
[----:B------:R-:W-:-:S06]  /*2ca0*/  IADD3 R17, PT, PT, R13, 0x8e8, RZ ;  /* 0x000008e80d117810 */ /* 0x000fcc0007ffe0ff */
[----:B------:R1:W-:Y:S01]  /*2cb0*/  STG.E.64 desc[UR8][R22.64+0x11d0], R28 ;  /* 0x0011d01c16007986 */ /* 0x0003e2000c101b08 */
[----:B------:R-:W-:-:S03]  /*2cc0*/  IMAD.WIDE.U32 R16, R17, 0x8, R6 ;  /* 0x0000000811107825 */ /* 0x000fc600078e0006 */
[----:B------:R-:W2:Y:S04]  /*2cd0*/  LDG.E.64 R26, desc[UR8][R14.64] ;  /* 0x000000080e1a7981 */ /* 0x000ea8000c1e1b00 */
[----:B0-----:R-:W3:Y:S01]  /*2ce0*/  LDG.E.64 R24, desc[UR8][R16.64] ;  /* 0x0000000810187981 */ /* 0x001ee2000c1e1b00 */
[----:B--2---:R-:W-:-:S08]  /*2cf0*/  DMUL R26, R26, UR4 ;  /* 0x000000041a1a7c28 */ /* 0x004fd00008000000 */
[----:B---3--:R-:W-:Y:S02]  /*2d00*/  DFMA R24, R4, -R26, R24 ;  /* 0x8000001a0418722b */ /* 0x008fe40000000018 */
[----:B------:R-:W2:Y:S05]  /*2d10*/  LDG.E.64 R26, desc[UR8][R16.64+0x11d0] ;  /* 0x0011d008101a7981 */ /* 0x000eaa000c1e1b00 */
[----:B------:R0:W-:Y:S04]  /*2d20*/  STG.E.64 desc[UR8][R16.64], R24 ;  /* 0x0000001810007986 */ /* 0x0001e8000c101b08 */
[----:B------:R-:W3:Y:S01]  /*2d30*/  LDG.E.64 R20, desc[UR8][R14.64+0x8] ;  /* 0x000008080e147981 */ /* 0x000ee2000c1e1b00 */
[----:B------:R-:W-:Y:S01]  /*2d40*/  VIADD R2, R11, 0x6 ;  /* 0x000000060b027836 */ /* 0x000fe20000000000 */
[----:B-1----:R-:W-:-:S05]  /*2d50*/  IADD3 R23, PT, PT, R13, 0xd5c, RZ ;  /* 0x00000d5c0d177810 */ /* 0x002fca0007ffe0ff */
[----:B------:R-:W-:Y:S01]  /*2d60*/  IMAD.WIDE.U32 R22, R23, 0x8, R6 ;  /* 0x0000000817167825 */ /* 0x000fe200078e0006 */
[----:B---3--:R-:W-:-:S08]  /*2d70*/  DMUL R20, R20, UR4 ;  /* 0x0000000414147c28 */ /* 0x008fd00008000000 */
[----:B--2---:R-:W-:Y:S01]  /*2d80*/  DFMA R26, R4, -R20, R26 ;  /* 0x80000014041a722b */ /* 0x004fe2000000001a */
[----:B------:R-:W-:-:S06]  /*2d90*/  IMAD.WIDE.U32 R20, R2, 0x8, R8 ;  /* 0x0000000802147825 */ /* 0x000fcc00078e0008 */
[----:B------:R1:W-:Y:S04]  /*2da0*/  STG.E.64 desc[UR8][R16.64+0x11d0], R26 ;  /* 0x0011d01a10007986 */ /* 0x0003e8000c101b08 */
[----:B------:R-:W2:Y:S04]  /*2db0*/  LDG.E.64 R28, desc[UR8][R20.64] ;  /* 0x00000008141c7981 */ /* 0x000ea8000c1e1b00 */
[----:B0-----:R-:W3:Y:S01]  /*2dc0*/  LDG.E.64 R24, desc[UR8][R22.64] ;  /* 0x0000000816187981 */ /* 0x001ee2000c1e1b00 */
[----:B--2---:R-:W-:-:S08]  /*2dd0*/  DMUL R28, R28, UR4 ;  /* 0x000000041c1c7c28 */ /* 0x004fd00008000000 */
[----:B---3--:R-:W-:Y:S02]  /*2de0*/  DFMA R24, R4, -R28, R24 ;  /* 0x8000001c0418722b */ /* 0x008fe40000000018 */
[----:B------:R-:W2:Y:S05]  /*2df0*/  LDG.E.64 R28, desc[UR8][R22.64+0x11d0] ;  /* 0x0011d008161c7981 */ /* 0x000eaa000c1e1b00 */
[----:B------:R0:W-:Y:S04]  /*2e00*/  STG.E.64 desc[UR8][R22.64], R24 ;  /* 0x0000001816007986 */ /* 0x0001e8000c101b08 */
[----:B------:R-:W3:Y:S01]  /*2e10*/  LDG.E.64 R14, desc[UR8][R20.64+0x8] ;  /* 0x00000808140e7981 */ /* 0x000ee2000c1e1b00 */
[----:B------:R-:W-:Y:S01]  /*2e20*/  IADD3 R2, PT, PT, R11, 0x8, RZ ;  /* 0x000000080b027810 */ /* 0x000fe20007ffe0ff */
[----:B-1----:R-:W-:-:S04]  /*2e30*/  VIADD R17, R13, 0x11d0 ;  /* 0x000011d00d117836 */ /* 0x002fc80000000000 */
        /* <DEDUP_REMOVED lines=12> */
[----:B------:R-:W-:-:S02]  /*2f00*/  IADD3 R2, PT, PT, R11, 0xa, RZ ;  /* 0x0000000a0b027810 */ /* 0x000fc40007ffe0ff */
        /* <DEDUP_REMOVED lines=125> */
[----:B------:R-:W-:-:S05]  /*36e0*/  IADD3 R2, PT, PT, R11, 0x1c, RZ ;  /* 0x0000001c0b027810 */ /* 0x000fca0007ffe0ff */
[----:B------:R-:W-:Y:S01]  /*36f0*/  IMAD.WIDE.U32 R8, R2, 0x8, R8 ;  /* 0x0000000802087825 */ /* 0x000fe200078e0008 */
[----:B---3--:R-:W-:-:S08]  /*3700*/  DMUL R14, R14, UR4 ;  /* 0x000000040e0e7c28 */ /* 0x008fd00008000000 */
[----:B--2---:R-:W-:Y:S01]  /*3710*/  DFMA R28, R4, -R14, R28 ;  /* 0x8000000e041c722b */ /* 0x004fe2000000001c */
[----:B------:R-:W-:-:S06]  /*3720*/  IADD3 R15, PT, PT, R13, 0x3e58, RZ ;  /* 0x00003e580d0f7810 */ /* 0x000fcc0007ffe0ff */
[----:B------:R0:W-:Y:S01]  /*3730*/  STG.E.64 desc[UR8][R22.64+0x11d0], R28 ;  /* 0x0011d01c16007986 */ /* 0x0001e2000c101b08 */
[----:B------:R-:W-:-:S03]  /*3740*/  IMAD.WIDE.U32 R6, R15, 0x8, R6 ;  /* 0x000000080f067825 */ /* 0x000fc600078e0006 */
[----:B------:R-:W2:Y:S04]  /*3750*/  LDG.E.64 R12, desc[UR8][R8.64] ;  /* 0x00000008080c7981 */ /* 0x000ea8000c1e1b00 */
[----:B------:R-:W3:Y:S04]  /*3760*/  LDG.E.64 R14, desc[UR8][R6.64] ;  /* 0x00000008060e7981 */ /* 0x000ee8000c1e1b00 */
[----:B-1----:R-:W4:Y:S01]  /*3770*/  LDG.E.64 R16, desc[UR8][R6.64+0x11d0] ;  /* 0x0011d00806107981 */ /* 0x002f22000c1e1b00 */
[----:B--2---:R-:W-:-:S08]  /*3780*/  DMUL R12, R12, UR4 ;  /* 0x000000040c0c7c28 */ /* 0x004fd00008000000 */
[----:B---3--:R-:W-:-:S07]  /*3790*/  DFMA R12, R4, -R12, R14 ;  /* 0x8000000c040c722b */ /* 0x008fce000000000e */
[----:B------:R0:W-:Y:S04]  /*37a0*/  STG.E.64 desc[UR8][R6.64], R12 ;  /* 0x0000000c06007986 */ /* 0x0001e8000c101b08 */
[----:B------:R-:W2:Y:S01]  /*37b0*/  LDG.E.64 R14, desc[UR8][R8.64+0x8] ;  /* 0x00000808080e7981 */ /* 0x000ea2000c1e1b00 */
[----:B------:R-:W-:-:S05]  /*37c0*/  VIADD R11, R11, 0x1e ;  /* 0x0000001e0b0b7836 */ /* 0x000fca0000000000 */
[----:B------:R-:W-:Y:S01]  /*37d0*/  ISETP.NE.AND P0, PT, R11, 0x23a, PT ;  /* 0x0000023a0b00780c */ /* 0x000fe20003f05270 */
[----:B--2---:R-:W-:-:S08]  /*37e0*/  DMUL R14, R14, UR4 ;  /* 0x000000040e0e7c28 */ /* 0x004fd00008000000 */
[----:B----4-:R-:W-:-:S07]  /*37f0*/  DFMA R14, R4, -R14, R16 ;  /* 0x8000000e040e722b */ /* 0x010fce0000000010 */
[----:B------:R0:W-:Y:S01]  /*3800*/  STG.E.64 desc[UR8][R6.64+0x11d0], R14 ;  /* 0x0011d00e06007986 */ /* 0x0001e2000c101b08 */
[----:B------:R-:W-:Y:S05]  /*3810*/  @P0 BRA `(.L_x_5) ;  /* 0xfffffff000a00947 */ /* 0x000fea000383ffff */
[----:B0-----:R-:W0:Y:S02]  /*3820*/  LDC.64 R6, c[0x0][0x3a0] ;  /* 0x0000e800ff067b82 */ /* 0x001e240000000a00 */
[----:B0-----:R-:W-:-:S05]  /*3830*/  IMAD.WIDE.U32 R6, R0, 0x8, R6 ;  /* 0x0000000800067825 */ /* 0x001fca00078e0006 */
[----:B------:R-:W2:Y:S01]  /*3840*/  LDG.E.64 R8, desc[UR8][R6.64] ;  /* 0x0000000806087981 */ /* 0x000ea2000c1e1b00 */
[----:B------:R-:W-:Y:S01]  /*3850*/  UMOV UR4, 0xeb1c432d ;  /* 0xeb1c432d00047882 */ /* 0x000fe20000000000 */
[----:B------:R-:W-:Y:S01]  /*3860*/  UMOV UR5, 0x3f1a36e2 ;  /* 0x3f1a36e200057882 */ /* 0x000fe20000000000 */
[----:B------:R-:W-:-:S04]  /*3870*/  IADD3 R0, PT, PT, R0, 0x1, RZ ;  /* 0x0000000100007810 */ /* 0x000fc80007ffe0ff */
[----:B------:R-:W-:Y:S01]  /*3880*/  ISETP.NE.AND P0, PT, R0, 0x23a, PT ;  /* 0x0000023a0000780c */ /* 0x000fe20003f05270 */
[----:B--2---:R-:W-:-:S07]  /*3890*/  DFMA R8, R4, -UR4, R8 ;  /* 0x8000000404087c2b */ /* 0x004fce0008000008 */
[----:B------:R0:W-:Y:S05]  /*38a0*/  STG.E.64 desc[UR8][R6.64], R8 ;  /* 0x0000000806007986 */ /* 0x0001ea000c101b08 */
[----:B------:R-:W-:Y:S05]  /*38b0*/  @P0 BRA `(.L_x_6) ;  /* 0xfffffff0006c0947 */ /* 0x000fea000383ffff */
[----:B------:R-:W-:-:S07]  /*38c0*/  MOV R2, RZ ;  /* 0x000000ff00027202 */ /* 0x000fce0000000f00 */
.L_x_8:
[----:B-1----:R-:W1:Y:S01]  /*38d0*/  LDC.64 R4, c[0x0][0x390] ;  /* 0x0000e400ff047b82 */ /* 0x002e620000000a00 */
[----:B------:R-:W-:Y:S01]  /*38e0*/  IMAD.MOV.U32 R3, RZ, RZ, R2 ;  /* 0x000000ffff037224 */ /* 0x000fe200078e0002 */
[----:B------:R-:W-:Y:S01]  /*38f0*/  MOV R0, R1 ;  /* 0x0000000100007202 */ /* 0x000fe20000000f00 */
[----:B------:R-:W-:-:S05]  /*3900*/  UMOV UR4, URZ ;  /* 0x000000ff00047c82 */ /* 0x000fca0008000000 */
[----:B0-----:R-:W0:Y:S01]  /*3910*/  LDC.64 R8, c[0x0][0x3b8] ;  /* 0x0000ee00ff087b82 */ /* 0x001e220000000a00 */
[----:B-1----:R-:W-:-:S04]  /*3920*/  IMAD.WIDE.U32 R4, R2, 0x8, R4 ;  /* 0x0000000802047825 */ /* 0x002fc800078e0004 */
[----:B------:R-:W-:Y:S01]  /*3930*/  IMAD.MOV.U32 R15, RZ, RZ, R5 ;  /* 0x000000ffff0f7224 */ /* 0x000fe200078e0005 */
[----:B------:R-:W-:Y:S01]  /*3940*/  MOV R14, R4 ;  /* 0x00000004000e7202 */ /* 0x000fe20000000f00 */
[C---:B0-----:R-:W-:Y:S01]  /*3950*/  IMAD.WIDE.U32 R8, R2.reuse, 0x8, R8 ;  /* 0x0000000802087825 */ /* 0x041fe200078e0008 */
[----:B------:R-:W-:-:S04]  /*3960*/  IADD3 R2, PT, PT, R2, 0x1, RZ ;  /* 0x0000000102027810 */ /* 0x000fc80007ffe0ff */
[----:B------:R-:W-:-:S13]  /*3970*/  ISETP.NE.AND P1, PT, R2, 0x23a, PT ;  /* 0x0000023a0200780c */ /* 0x000fda0003f25270 */
.L_x_7:
[----:B------:R-:W2:Y:S01]  /*3980*/  LDG.E.64 R12, desc[UR8][R8.64] ;  /* 0x00000008080c7981 */ /* 0x000ea2000c1e1b00 */
[----:B0-----:R-:W-:Y:S01]  /*3990*/  MOV R10, R14 ;  /* 0x0000000e000a7202 */ /* 0x001fe20000000f00 */
[----:B------:R-:W-:Y:S02]  /*39a0*/  IMAD.MOV.U32 R11, RZ, RZ, R15 ;  /* 0x000000ffff0b7224 */ /* 0x000fe400078e000f */
[----:B------:R-:W3:Y:S04]  /*39b0*/  LDL.128 R4, [R0] ;  /* 0x0000000000047983 */ /* 0x000ee80000100c00 */
[----:B------:R-:W3:Y:S01]  /*39c0*/  LDG.E.64 R14, desc[UR8][R10.64] ;  /* 0x000000080a0e7981 */ /* 0x000ee2000c1e1b00 */
[----:B------:R-:W-:Y:S01]  /*39d0*/  UMOV UR10, 0xeb1c432d ;  /* 0xeb1c432d000a7882 */ /* 0x000fe20000000000 */
[----:B------:R-:W-:-:S02]  /*39e0*/  UMOV UR11, 0x3f1a36e2 ;  /* 0x3f1a36e2000b7882 */ /* 0x000fc40000000000 */
[----:B------:R-:W4:Y:S01]  /*39f0*/  LDG.E.64 R20, desc[UR8][R10.64+0x23a0] ;  /* 0x0023a0080a147981 */ /* 0x000f22000c1e1b00 */
[----:B--2---:R-:W-:-:S08]  /*3a00*/  DMUL R12, R12, UR10 ;  /* 0x0000000a0c0c7c28 */ /* 0x004fd00008000000 */
[----:B---3--:R-:W-:Y:S01]  /*3a10*/  DFMA R12, -R12, R4, R14 ;  /* 0x000000040c0c722b */ /* 0x008fe2000000010e */
[----:B------:R-:W2:Y:S06]  /*3a20*/  LDG.E.64 R14, desc[UR8][R10.64+0x11d0] ;  /* 0x0011d0080a0e7981 */ /* 0x000eac000c1e1b00 */
[----:B------:R0:W-:Y:S04]  /*3a30*/  STG.E.64 desc[UR8][R10.64], R12 ;  /* 0x0000000c0a007986 */ /* 0x0001e8000c101b08 */
[----:B------:R-:W3:Y:S04]  /*3a40*/  LDG.E.64 R4, desc[UR8][R8.64] ;  /* 0x0000000808047981 */ /* 0x000ee8000c1e1b00 */
[----:B0-----:R-:W5:Y:S01]  /*3a50*/  LDG.E.64 R12, desc[UR8][R10.64+0x3570] ;  /* 0x003570080a0c7981 */ /* 0x001f62000c1e1b00 */
[----:B---3--:R-:W-:-:S08]  /*3a60*/  DMUL R4, R4, UR10 ;  /* 0x0000000a04047c28 */ /* 0x008fd00008000000 */
[----:B--2---:R-:W-:Y:S02]  /*3a70*/  DFMA R14, R6, -R4, R14 ;  /* 0x80000004060e722b */ /* 0x004fe4000000000e */
[----:B------:R-:W4:Y:S05]  /*3a80*/  LDL.128 R4, [R0+0x10] ;  /* 0x0000100000047983 */ /* 0x000f2a0000100c00 */
[----:B------:R-:W-:Y:S04]  /*3a90*/  STG.E.64 desc[UR8][R10.64+0x11d0], R14 ;  /* 0x0011d00e0a007986 */ /* 0x000fe8000c101b08 */
[----:B------:R-:W2:Y:S02]  /*3aa0*/  LDG.E.64 R16, desc[UR8][R8.64] ;  /* 0x0000000808107981 */ /* 0x000ea4000c1e1b00 */
[----:B--2---:R-:W-:-:S08]  /*3ab0*/  DMUL R16, R16, UR10 ;  /* 0x0000000a10107c28 */ /* 0x004fd00008000000 */
[----:B----4-:R-:W-:Y:S01]  /*3ac0*/  DFMA R16, -R16, R4, R20 ;  /* 0x000000041010722b */ /* 0x010fe20000000114 */
[----:B------:R-:W2:Y:S06]  /*3ad0*/  LDG.E.64 R20, desc[UR8][R10.64+0x4740] ;  /* 0x004740080a147981 */ /* 0x000eac000c1e1b00 */
[----:B------:R0:W-:Y:S04]  /*3ae0*/  STG.E.64 desc[UR8][R10.64+0x23a0], R16 ;  /* 0x0023a0100a007986 */ /* 0x0001e8000c101b08 */
[----:B------:R-:W3:Y:S04]  /*3af0*/  LDG.E.64 R4, desc[UR8][R8.64] ;  /* 0x0000000808047981 */ /* 0x000ee8000c1e1b00 */
[----:B0-----:R-:W4:Y:S01]  /*3b00*/  LDG.E.64 R16, desc[UR8][R10.64+0x5910] ;  /* 0x005910080a107981 */ /* 0x001f22000c1e1b00 */
[----:B---3--:R-:W-:-:S08]  /*3b10*/  DMUL R4, R4, UR10 ;  /* 0x0000000a04047c28 */ /* 0x008fd00008000000 */
[----:B-----5:R-:W-:Y:S02]  /*3b20*/  DFMA R12, R6, -R4, R12 ;  /* 0x80000004060c722b */ /* 0x020fe4000000000c */
[----:B------:R-:W2:Y:S05]  /*3b30*/  LDL.128 R4, [R0+0x20] ;  /* 0x0000200000047983 */ /* 0x000eaa0000100c00 */
[----:B------:R-:W-:Y:S04]  /*3b40*/  STG.E.64 desc[UR8][R10.64+0x3570], R12 ;  /* 0x0035700c0a007986 */ /* 0x000fe8000c101b08 */
[----:B------:R-:W3:Y:S02]  /*3b50*/  LDG.E.64 R14, desc[UR8][R8.64] ;  /* 0x00000008080e7981 */ /* 0x000ee4000c1e1b00 */
[----:B---3--:R-:W-:-:S08]  /*3b60*/  DMUL R14, R14, UR10 ;  /* 0x0000000a0e0e7c28 */ /* 0x008fd00008000000 */
[----:B--2---:R-:W-:Y:S01]  /*3b70*/  DFMA R14, -R14, R4, R20 ;  /* 0x000000040e0e722b */ /* 0x004fe20000000114 */
[----:B------:R-:W2:Y:S06]  /*3b80*/  LDG.E.64 R20, desc[UR8][R10.64+0x6ae0] ;  /* 0x006ae0080a147981 */ /* 0x000eac000c1e1b00 */
[----:B------:R0:W-:Y:S04]  /*3b90*/  STG.E.64 desc[UR8][R10.64+0x4740], R14 ;  /* 0x0047400e0a007986 */ /* 0x0001e8000c101b08 */
[----:B------:R-:W3:Y:S04]  /*3ba0*/  LDG.E.64 R4, desc[UR8][R8.64] ;  /* 0x0000000808047981 */ /* 0x000ee8000c1e1b00 */
[----:B0-----:R-:W5:Y:S01]  /*3bb0*/  LDG.E.64 R14, desc[UR8][R10.64+0x7cb0] ;  /* 0x007cb0080a0e7981 */ /* 0x001f62000c1e1b00 */
[----:B---3--:R-:W-:-:S08]  /*3bc0*/  DMUL R4, R4, UR10 ;  /* 0x0000000a04047c28 */ /* 0x008fd00008000000 */
[----:B----4-:R-:W-:Y:S02]  /*3bd0*/  DFMA R16, R6, -R4, R16 ;  /* 0x800000040610722b */ /* 0x010fe40000000010 */
        /* <DEDUP_REMOVED lines=144> */
[----:B------:R0:W-:Y:S04]  /*44e0*/  STG.E.64 desc[UR8][R10.64+0x22830], R14 ;  /* 0x0228300e0a007986 */ /* 0x0001e8000c101b08 */
[----:B------:R-:W3:Y:S02]  /*44f0*/  LDG.E.64 R16, desc[UR8][R8.64] ;  /* 0x0000000808107981 */ /* 0x000ee4000c1e1b00 */
[----:B---3--:R-:W-:-:S08]  /*4500*/  DMUL R16, R16, UR10 ;  /* 0x0000000a10107c28 */ /* 0x008fd00008000000 */
[----:B--2---:R-:W-:Y:S01]  /*4510*/  DFMA R16, -R16, R4, R20 ;  /* 0x000000041010722b */ /* 0x004fe20000000114 */
[----:B------:R-:W2:Y:S06]  /*4520*/  LDG.E.64 R20, desc[UR8][R10.64+0x25da0] ;  /* 0x025da0080a147981 */ /* 0x000eac000c1e1b00 */
[----:B------:R1:W-:Y:S04]  /*4530*/  STG.E.64 desc[UR8][R10.64+0x23a00], R16 ;  /* 0x023a00100a007986 */ /* 0x0003e8000c101b08 */
[----:B------:R-:W3:Y:S02]  /*4540*/  LDG.E.64 R4, desc[UR8][R8.64] ;  /* 0x0000000808047981 */ /* 0x000ee4000c1e1b00 */
[----:B---3--:R-:W-:-:S08]  /*4550*/  DMUL R4, R4, UR10 ;  /* 0x0000000a04047c28 */ /* 0x008fd00008000000 */
[----:B----4-:R-:W-:Y:S02]  /*4560*/  DFMA R12, R6, -R4, R12 ;  /* 0x80000004060c722b */ /* 0x010fe4000000000c */
[----:B------:R-:W2:Y:S05]  /*4570*/  LDL.128 R4, [R0+0x110] ;  /* 0x0001100000047983 */ /* 0x000eaa0000100c00 */
[----:B------:R3:W-:Y:S04]  /*4580*/  STG.E.64 desc[UR8][R10.64+0x24bd0], R12 ;  /* 0x024bd00c0a007986 */ /* 0x0007e8000c101b08 */
[----:B0-----:R-:W4:Y:S02]  /*4590*/  LDG.E.64 R14, desc[UR8][R8.64] ;  /* 0x00000008080e7981 */ /* 0x001f24000c1e1b00 */
[----:B----4-:R-:W-:-:S08]  /*45a0*/  DMUL R14, R14, UR10 ;  /* 0x0000000a0e0e7c28 */ /* 0x010fd00008000000 */
[----:B--2---:R-:W-:Y:S02]  /*45b0*/  DFMA R20, -R14, R4, R20 ;  /* 0x000000040e14722b */ /* 0x004fe40000000114 */
[----:B------:R-:W1:Y:S05]  /*45c0*/  LDG.E.64 R14, desc[UR8][R10.64+0x26f70] ;  /* 0x026f70080a0e7981 */ /* 0x000e6a000c1e1b00 */
[----:B------:R0:W-:Y:S04]  /*45d0*/  STG.E.64 desc[UR8][R10.64+0x25da0], R20 ;  /* 0x025da0140a007986 */ /* 0x0001e8000c101b08 */
[----:B------:R-:W2:Y:S02]  /*45e0*/  LDG.E.64 R4, desc[UR8][R8.64] ;  /* 0x0000000808047981 */ /* 0x000ea4000c1e1b00 */
[----:B--2---:R-:W-:-:S08]  /*45f0*/  DMUL R4, R4, UR10 ;  /* 0x0000000a04047c28 */ /* 0x004fd00008000000 */
[----:B-1----:R-:W-:Y:S02]  /*4600*/  DFMA R16, R6, -R4, R14 ;  /* 0x800000040610722b */ /* 0x002fe4000000000e */
[----:B------:R-:W2:Y:S04]  /*4610*/  LDL.128 R4, [R0+0x120] ;  /* 0x0001200000047983 */ /* 0x000ea80000100c00 */
[----:B------:R-:W2:Y:S04]  /*4620*/  LDG.E.64 R14, desc[UR8][R10.64+0x28140] ;  /* 0x028140080a0e7981 */ /* 0x000ea8000c1e1b00 */
[----:B------:R0:W-:Y:S04]  /*4630*/  STG.E.64 desc[UR8][R10.64+0x26f70], R16 ;  /* 0x026f70100a007986 */ /* 0x0001e8000c101b08 */
[----:B---3--:R-:W3:Y:S02]  /*4640*/  LDG.E.64 R12, desc[UR8][R8.64] ;  /* 0x00000008080c7981 */ /* 0x008ee4000c1e1b00 */
[----:B---3--:R-:W-:-:S08]  /*4650*/  DMUL R12, R12, UR10 ;  /* 0x0000000a0c0c7c28 */ /* 0x008fd00008000000 */
[----:B--2---:R-:W-:Y:S01]  /*4660*/  DFMA R4, -R12, R4, R14 ;  /* 0x000000040c04722b */ /* 0x004fe2000000010e */
[----:B------:R-:W2:Y:S06]  /*4670*/  LDG.E.64 R14, desc[UR8][R10.64+0x29310] ;  /* 0x029310080a0e7981 */ /* 0x000eac000c1e1b00 */
[----:B------:R0:W-:Y:S04]  /*4680*/  STG.E.64 desc[UR8][R10.64+0x28140], R4 ;  /* 0x028140040a007986 */ /* 0x0001e8000c101b08 */
[----:B------:R-:W3:Y:S01]  /*4690*/  LDG.E.64 R12, desc[UR8][R8.64] ;  /* 0x00000008080c7981 */ /* 0x000ee2000c1e1b00 */
[----:B------:R-:W-:-:S04]  /*46a0*/  UIADD3 UR4, UPT, UPT, UR4, 0x26, URZ ;  /* 0x0000002604047890 */ /* 0x000fc8000fffe0ff */
[----:B------:R-:W-:Y:S01]  /*46b0*/  UISETP.NE.AND UP0, UPT, UR4, 0x23a, UPT ;  /* 0x0000023a0400788c */ /* 0x000fe2000bf05270 */
[----:B------:R-:W-:Y:S01]  /*46c0*/  IADD3 R0, PT, PT, R0, 0x130, RZ ;  /* 0x0000013000007810 */ /* 0x000fe20007ffe0ff */
[----:B---3--:R-:W-:-:S08]  /*46d0*/  DMUL R12, R12, UR10 ;  /* 0x0000000a0c0c7c28 */ /* 0x008fd00008000000 */
[----:B--2---:R-:W-:-:S07]  /*46e0*/  DFMA R6, R6, -R12, R14 ;  /* 0x8000000c0606722b */ /* 0x004fce000000000e */
[----:B------:R0:W-:Y:S01]  /*46f0*/  STG.E.64 desc[UR8][R10.64+0x29310], R6 ;  /* 0x029310060a007986 */ /* 0x0001e2000c101b08 */
[----:B------:R-:W-:-:S04]  /*4700*/  IADD3 R14, P0, PT, R10, 0x2a4e0, RZ ;  /* 0x0002a4e00a0e7810 */ /* 0x000fc80007f1e0ff */
[----:B------:R-:W-:Y:S01]  /*4710*/  IADD3.X R15, PT, PT, RZ, R11, RZ, P0, !PT ;  /* 0x0000000bff0f7210 */ /* 0x000fe200007fe4ff */
[----:B------:R-:W-:Y:S08]  /*4720*/  BRA.U UP0, `(.L_x_7) ;  /* 0xfffffff100947547 */ /* 0x000ff0000b83ffff */
[----:B0-----:R-:W0:Y:S01]  /*4730*/  LDC.64 R6, c[0x0][0x3a8] ;  /* 0x0000ea00ff067b82 */ /* 0x001e220000000a00 */
[----:B------:R-:W-:-:S05]  /*4740*/  IMAD R0, R3, 0x8, R1 ;  /* 0x0000000803007824 */ /* 0x000fca00078e0201 */
[----:B------:R-:W2:Y:S01]  /*4750*/  LDL.64 R4, [R0] ;  /* 0x0000000000047983 */ /* 0x000ea20000100a00 */
[----:B0-----:R-:W-:-:S05]  /*4760*/  IMAD.WIDE.U32 R6, R3, 0x8, R6 ;  /* 0x0000000803067825 */ /* 0x001fca00078e0006 */
[----:B------:R-:W2:Y:S01]  /*4770*/  LDG.E.64 R8, desc[UR8][R6.64] ;  /* 0x0000000806087981 */ /* 0x000ea2000c1e1b00 */
[----:B------:R-:W-:Y:S01]  /*4780*/  UMOV UR12, 0xeb1c432d ;  /* 0xeb1c432d000c7882 */ /* 0x000fe20000000000 */
[----:B------:R-:W-:Y:S02]  /*4790*/  UMOV UR13, 0x3f1a36e2 ;  /* 0x3f1a36e2000d7882 */ /* 0x000fe40000000000 */
[----:B--2---:R-:W-:-:S07]  /*47a0*/  DFMA R4, R4, -UR12, R8 ;  /* 0x8000000c04047c2b */ /* 0x004fce0008000008 */
[----:B------:R1:W-:Y:S01]  /*47b0*/  STG.E.64 desc[UR8][R6.64], R4 ;  /* 0x0000000406007986 */ /* 0x0003e2000c101b08 */
[----:B------:R-:W-:Y:S05]  /*47c0*/  @P1 BRA `(.L_x_8) ;  /* 0xfffffff000401947 */ /* 0x000fea000383ffff */
[----:B------:R-:W0:Y:S01]  /*47d0*/  LDCU.64 UR6, c[0x0][0x398] ;  /* 0x00007300ff0677ac */ /* 0x000e220008000a00 */
[----:B------:R-:W2:Y:S01]  /*47e0*/  LDCU.64 UR4, c[0x0][0x3c0] ;  /* 0x00007800ff0477ac */ /* 0x000ea20008000a00 */
[----:B0-----:R-:W-:Y:S02]  /*47f0*/  UIADD3 UR6, UP0, UPT, UR6, 0x8, URZ ;  /* 0x0000000806067890 */ /* 0x001fe4000ff1e0ff */
[----:B--2---:R-:W-:Y:S02]  /*4800*/  UIADD3 UR4, UP1, UPT, UR4, 0x8, URZ ;  /* 0x0000000804047890 */ /* 0x004fe4000ff3e0ff */
[----:B------:R-:W-:Y:S02]  /*4810*/  UIADD3.X UR7, UPT, UPT, URZ, UR7, URZ, UP0, !UPT ;  /* 0x00000007ff077290 */ /* 0x000fe400087fe4ff */
[----:B------:R-:W-:Y:S01]  /*4820*/  MOV R0, UR6 ;  /* 0x0000000600007c02 */ /* 0x000fe20008000f00 */
[----:B------:R-:W-:Y:S01]  /*4830*/  UIADD3.X UR5, UPT, UPT, URZ, UR5, URZ, UP1, !UPT ;  /* 0x00000005ff057290 */ /* 0x000fe20008ffe4ff */
[----:B------:R-:W-:Y:S01]  /*4840*/  MOV R2, UR4 ;  /* 0x0000000400027c02 */ /* 0x000fe20008000f00 */
[----:B------:R-:W-:Y:S01]  /*4850*/  UMOV UR4, URZ ;  /* 0x000000ff00047c82 */ /* 0x000fe20008000000 */
[----:B------:R-:W-:-:S03]  /*4860*/  IMAD.U32 R11, RZ, RZ, UR7 ;  /* 0x00000007ff0b7e24 */ /* 0x000fc6000f8e00ff */
[----:B------:R-:W-:-:S07]  /*4870*/  MOV R3, UR5 ;  /* 0x0000000500037c02 */ /* 0x000fce0008000f00 */
.L_x_9:
[----:B-12---:R-:W2:Y:S01]  /*4880*/  LDG.E.64 R6, desc[UR8][R2.64+-0x8] ;  /* 0xfffff80802067981 */ /* 0x006ea2000c1e1b00 */
[----:B------:R-:W-:Y:S01]  /*4890*/  MOV R4, R0 ;  /* 0x0000000000047202 */ /* 0x000fe20000000f00 */
[----:B------:R-:W-:-:S05]  /*48a0*/  IMAD.MOV.U32 R5, RZ, RZ, R11 ;  /* 0x000000ffff057224 */ /* 0x000fca00078e000b */
[----:B------:R-:W3:Y:S04]  /*48b0*/  LDG.E.64 R8, desc[UR8][R4.64+-0x8] ;  /* 0xfffff80804087981 */ /* 0x000ee8000c1e1b00 */
[----:B------:R-:W4:Y:S04]  /*48c0*/  LDG.E.64 R10, desc[UR8][R4.64] ;  /* 0x00000008040a7981 */ /* 0x000f28000c1e1b00 */
[----:B------:R-:W5:Y:S01]  /*48d0*/  LDG.E.64 R12, desc[UR8][R4.64+0x8] ;  /* 0x00000808040c7981 */ /* 0x000f62000c1e1b00 */
[----:B--2---:R-:W-:-:S08]  /*48e0*/  DMUL R6, R6, UR10 ;  /* 0x0000000a06067c28 */ /* 0x004fd00008000000 */
[----:B---3--:R-:W-:-:S07]  /*48f0*/  DFMA R6, -R18, R6, R8 ;  /* 0x000000061206722b */ /* 0x008fce0000000108 */
[----:B------:R0:W-:Y:S04]  /*4900*/  STG.E.64 desc[UR8][R4.64+-0x8], R6 ;  /* 0xfffff80604007986 */ /* 0x0001e8000c101b08 */
[----:B------:R-:W2:Y:S02]  /*4910*/  LDG.E.64 R8, desc[UR8][R2.64] ;  /* 0x0000000802087981 */ /* 0x000ea4000c1e1b00 */
[----:B--2---:R-:W-:-:S08]  /*4920*/  DMUL R8, R8, UR10 ;  /* 0x0000000a08087c28 */ /* 0x004fd00008000000 */
[----:B----4-:R-:W-:-:S07]  /*4930*/  DFMA R8, -R18, R8, R10 ;  /* 0x000000081208722b */ /* 0x010fce000000010a */
[----:B------:R1:W-:Y:S04]  /*4940*/  STG.E.64 desc[UR8][R4.64], R8 ;  /* 0x0000000804007986 */ /* 0x0003e8000c101b08 */
[----:B------:R-:W2:Y:S02]  /*4950*/  LDG.E.64 R10, desc[UR8][R2.64+0x8] ;  /* 0x00000808020a7981 */ /* 0x000ea4000c1e1b00 */
[----:B--2---:R-:W-:-:S08]  /*4960*/  DMUL R10, R10, UR10 ;  /* 0x0000000a0a0a7c28 */ /* 0x004fd00008000000 */
[----:B-----5:R-:W-:Y:S01]  /*4970*/  DFMA R10, -R18, R10, R12 ;  /* 0x0000000a120a722b */ /* 0x020fe2000000010c */
[----:B------:R-:W2:Y:S06]  /*4980*/  LDG.E.64 R12, desc[UR8][R4.64+0x10] ;  /* 0x00001008040c7981 */ /* 0x000eac000c1e1b00 */
[----:B------:R3:W-:Y:S04]  /*4990*/  STG.E.64 desc[UR8][R4.64+0x8], R10 ;  /* 0x0000080a04007986 */ /* 0x0007e8000c101b08 */
[----:B0-----:R-:W4:Y:S02]  /*49a0*/  LDG.E.64 R6, desc[UR8][R2.64+0x10] ;  /* 0x0000100802067981 */ /* 0x001f24000c1e1b00 */
[----:B----4-:R-:W-:-:S08]  /*49b0*/  DMUL R6, R6, UR10 ;  /* 0x0000000a06067c28 */ /* 0x010fd00008000000 */
[----:B--2---:R-:W-:Y:S01]  /*49c0*/  DFMA R6, -R18, R6, R12 ;  /* 0x000000061206722b */ /* 0x004fe2000000010c */
[----:B------:R-:W2:Y:S06]  /*49d0*/  LDG.E.64 R12, desc[UR8][R4.64+0x18] ;  /* 0x00001808040c7981 */ /* 0x000eac000c1e1b00 */
[----:B------:R0:W-:Y:S04]  /*49e0*/  STG.E.64 desc[UR8][R4.64+0x10], R6 ;  /* 0x0000100604007986 */ /* 0x0001e8000c101b08 */
[----:B-1----:R-:W4:Y:S02]  /*49f0*/  LDG.E.64 R8, desc[UR8][R2.64+0x18] ;  /* 0x0000180802087981 */ /* 0x002f24000c1e1b00 */
[----:B----4-:R-:W-:-:S08]  /*4a00*/  DMUL R8, R8, UR10 ;  /* 0x0000000a08087c28 */ /* 0x010fd00008000000 */
[----:B--2---:R-:W-:Y:S01]  /*4a10*/  DFMA R8, -R18, R8, R12 ;  /* 0x000000081208722b */ /* 0x004fe2000000010c */
[----:B------:R-:W2:Y:S06]  /*4a20*/  LDG.E.64 R12, desc[UR8][R4.64+0x20] ;  /* 0x00002008040c7981 */ /* 0x000eac000c1e1b00 */
[----:B------:R1:W-:Y:S04]  /*4a30*/  STG.E.64 desc[UR8][R4.64+0x18], R8 ;  /* 0x0000180804007986 */ /* 0x0003e8000c101b08 */
[----:B---3--:R-:W3:Y:S02]  /*4a40*/  LDG.E.64 R10, desc[UR8][R2.64+0x20] ;  /* 0x00002008020a7981 */ /* 0x008ee4000c1e1b00 */
[----:B---3--:R-:W-:-:S08]  /*4a50*/  DMUL R10, R10, UR10 ;  /* 0x0000000a0a0a7c28 */ /* 0x008fd00008000000 */
[----:B--2---:R-:W-:Y:S01]  /*4a60*/  DFMA R10, -R18, R10, R12 ;  /* 0x0000000a120a722b */ /* 0x004fe2000000010c */
        /* <DEDUP_REMOVED lines=131> */
[----:B------:R-:W-:Y:S04]  /*52a0*/  STG.E.64 desc[UR8][R4.64+0xf0], R8 ;  /* 0x0000f00804007986 */ /* 0x000fe8000c101b08 */
[----:B---3--:R-:W3:Y:S02]  /*52b0*/  LDG.E.64 R10, desc[UR8][R2.64+0xf8] ;  /* 0x0000f808020a7981 */ /* 0x008ee4000c1e1b00 */
[----:B---3--:R-:W-:-:S08]  /*52c0*/  DMUL R10, R10, UR10 ;  /* 0x0000000a0a0a7c28 */ /* 0x008fd00008000000 */
[----:B--2---:R-:W-:Y:S01]  /*52d0*/  DFMA R10, -R18, R10, R12 ;  /* 0x0000000a120a722b */ /* 0x004fe2000000010c */
[----:B------:R-:W2:Y:S06]  /*52e0*/  LDG.E.64 R12, desc[UR8][R4.64+0x100] ;  /* 0x00010008040c7981 */ /* 0x000eac000c1e1b00 */
[----:B------:R1:W-:Y:S04]  /*52f0*/  STG.E.64 desc[UR8][R4.64+0xf8], R10 ;  /* 0x0000f80a04007986 */ /* 0x0003e8000c101b08 */
[----:B0-----:R-:W3:Y:S04]  /*5300*/  LDG.E.64 R6, desc[UR8][R2.64+0x100] ;  /* 0x0001000802067981 */ /* 0x001ee8000c1e1b00 */
[----:B-1----:R-:W4:Y:S01]  /*5310*/  LDG.E.64 R10, desc[UR8][R4.64+0x110] ;  /* 0x00011008040a7981 */ /* 0x002f22000c1e1b00 */
[----:B---3--:R-:W-:-:S08]  /*5320*/  DMUL R6, R6, UR10 ;  /* 0x0000000a06067c28 */ /* 0x008fd00008000000 */
[----:B--2---:R-:W-:Y:S01]  /*5330*/  DFMA R6, -R18, R6, R12 ;  /* 0x000000061206722b */ /* 0x004fe2000000010c */
[----:B------:R-:W2:Y:S06]  /*5340*/  LDG.E.64 R12, desc[UR8][R4.64+0x108] ;  /* 0x00010808040c7981 */ /* 0x000eac000c1e1b00 */
[----:B------:R0:W-:Y:S04]  /*5350*/  STG.E.64 desc[UR8][R4.64+0x100], R6 ;  /* 0x0001000604007986 */ /* 0x0001e8000c101b08 */
[----:B------:R-:W3:Y:S02]  /*5360*/  LDG.E.64 R8, desc[UR8][R2.64+0x108] ;  /* 0x0001080802087981 */ /* 0x000ee4000c1e1b00 */
[----:B---3--:R-:W-:-:S08]  /*5370*/  DMUL R8, R8, UR10 ;  /* 0x0000000a08087c28 */ /* 0x008fd00008000000 */
[----:B--2---:R-:W-:-:S07]  /*5380*/  DFMA R12, -R18, R8, R12 ;  /* 0x00000008120c722b */ /* 0x004fce000000010c */
[----:B------:R2:W-:Y:S04]  /*5390*/  STG.E.64 desc[UR8][R4.64+0x108], R12 ;  /* 0x0001080c04007986 */ /* 0x0005e8000c101b08 */
[----:B------:R-:W3:Y:S02]  /*53a0*/  LDG.E.64 R8, desc[UR8][R2.64+0x110] ;  /* 0x0001100802087981 */ /* 0x000ee4000c1e1b00 */
[----:B---3--:R-:W-:-:S08]  /*53b0*/  DMUL R8, R8, UR10 ;  /* 0x0000000a08087c28 */ /* 0x008fd00008000000 */
[----:B----4-:R-:W-:Y:S02]  /*53c0*/  DFMA R14, -R18, R8, R10 ;  /* 0x00000008120e722b */ /* 0x010fe4000000010a */
[----:B------:R-:W3:Y:S04]  /*53d0*/  LDG.E.64 R8, desc[UR8][R4.64+0x118] ;  /* 0x0001180804087981 */ /* 0x000ee8000c1e1b00 */
[----:B------:R-:W4:Y:S04]  /*53e0*/  LDG.E.64 R10, desc[UR8][R4.64+0x120] ;  /* 0x00012008040a7981 */ /* 0x000f28000c1e1b00 */
[----:B------:R2:W-:Y:S04]  /*53f0*/  STG.E.64 desc[UR8][R4.64+0x110], R14 ;  /* 0x0001100e04007986 */ /* 0x0005e8000c101b08 */
[----:B0-----:R-:W5:Y:S02]  /*5400*/  LDG.E.64 R6, desc[UR8][R2.64+0x118] ;  /* 0x0001180802067981 */ /* 0x001f64000c1e1b00 */
[----:B-----5:R-:W-:-:S08]  /*5410*/  DMUL R6, R6, UR10 ;  /* 0x0000000a06067c28 */ /* 0x020fd00008000000 */
[----:B---3--:R-:W-:-:S07]  /*5420*/  DFMA R6, -R18, R6, R8 ;  /* 0x000000061206722b */ /* 0x008fce0000000108 */
[----:B------:R2:W-:Y:S04]  /*5430*/  STG.E.64 desc[UR8][R4.64+0x118], R6 ;  /* 0x0001180604007986 */ /* 0x0005e8000c101b08 */
[----:B------:R0:W3:Y:S01]  /*5440*/  LDG.E.64 R8, desc[UR8][R2.64+0x120] ;  /* 0x0001200802087981 */ /* 0x0000e2000c1e1b00 */
[----:B------:R-:W-:-:S04]  /*5450*/  UIADD3 UR4, UPT, UPT, UR4, 0x26, URZ ;  /* 0x0000002604047890 */ /* 0x000fc8000fffe0ff */
[----:B------:R-:W-:Y:S01]  /*5460*/  UISETP.NE.AND UP0, UPT, UR4, 0x23a, UPT ;  /* 0x0000023a0400788c */ /* 0x000fe2000bf05270 */
[----:B------:R-:W-:Y:S02]  /*5470*/  IADD3 R0, P0, PT, R4, 0x130, RZ ;  /* 0x0000013004007810 */ /* 0x000fe40007f1e0ff */
[----:B0-----:R-:W-:-:S04]  /*5480*/  IADD3 R2, P1, PT, R2, 0x130, RZ ;  /* 0x0000013002027810 */ /* 0x001fc80007f3e0ff */
[----:B------:R-:W-:Y:S01]  /*5490*/  IADD3.X R3, PT, PT, RZ, R3, RZ, P1, !PT ;  /* 0x00000003ff037210 */ /* 0x000fe20000ffe4ff */
[----:B---3--:R-:W-:-:S08]  /*54a0*/  DMUL R8, R8, UR10 ;  /* 0x0000000a08087c28 */ /* 0x008fd00008000000 */
[----:B----4-:R-:W-:-:S07]  /*54b0*/  DFMA R8, -R18, R8, R10 ;  /* 0x000000081208722b */ /* 0x010fce000000010a */
[----:B------:R2:W-:Y:S01]  /*54c0*/  STG.E.64 desc[UR8][R4.64+0x120], R8 ;  /* 0x0001200804007986 */ /* 0x0005e2000c101b08 */
[----:B------:R-:W-:Y:S01]  /*54d0*/  IADD3.X R11, PT, PT, RZ, R5, RZ, P0, !PT ;  /* 0x00000005ff0b7210 */ /* 0x000fe200007fe4ff */
[----:B------:R-:W-:Y:S06]  /*54e0*/  BRA.U UP0, `(.L_x_9) ;  /* 0xfffffff100e47547 */ /* 0x000fec000b83ffff */
[----:B------:R-:W2:Y:S02]  /*54f0*/  LDC.64 R2, c[0x0][0x3b0] ;  /* 0x0000ec00ff027b82 */ /* 0x000ea40000000a00 */
[----:B--2---:R-:W2:Y:S02]  /*5500*/  LDG.E.64 R4, desc[UR8][R2.64] ;  /* 0x0000000802047981 */ /* 0x004ea4000c1e1b00 */
[----:B--2---:R-:W-:-:S07]  /*5510*/  DFMA R4, R18, -UR12, R4 ;  /* 0x8000000c12047c2b */ /* 0x004fce0008000004 */
[----:B------:R-:W-:Y:S01]  /*5520*/  STG.E.64 desc[UR8][R2.64], R4 ;  /* 0x0000000402007986 */ /* 0x000fe2000c101b08 */
[----:B------:R-:W-:Y:S05]  /*5530*/  EXIT ;  /* 0x000000000000794d */ /* 0x000fea0003800000 */
        .weak           $__internal_0_$__cuda_sm20_dblrcp_rn_slowpath_v3
        .type           $__internal_0_$__cuda_sm20_dblrcp_rn_slowpath_v3,@function
        .size           $__internal_0_$__cuda_sm20_dblrcp_rn_slowpath_v3,(.L_x_27 - $__internal_0_$__cuda_sm20_dblrcp_rn_slowpath_v3)
$__internal_0_$__cuda_sm20_dblrcp_rn_slowpath_v3:
[----:B------:R-:W-:Y:S01]  /*5540*/  IMAD.MOV.U32 R6, RZ, RZ, R10 ;  /* 0x000000ffff067224 */ /* 0x000fe200078e000a */
[----:B------:R-:W-:-:S06]  /*5550*/  MOV R7, R11 ;  /* 0x0000000b00077202 */ /* 0x000fcc0000000f00 */
[----:B------:R-:W-:-:S14]  /*5560*/  DSETP.GTU.AND P0, PT, |R6|, +INF , PT ;  /* 0x7ff000000600742a */ /* 0x000fdc0003f0c200 */
[----:B------:R-:W-:Y:S05]  /*5570*/  @P0 BRA `(.L_x_10) ;  /* 0x0000000000800947 */ /* 0x000fea0003800000 */
[----:B------:R-:W-:-:S04]  /*5580*/  LOP3.LUT R10, R11, 0x7fffffff, RZ, 0xc0, !PT ;  /* 0x7fffffff0b0a7812 */ /* 0x000fc800078ec0ff */
[----:B------:R-:W-:-:S04]  /*5590*/  IADD3 R8, PT, PT, R10, -0x1, RZ ;  /* 0xffffffff0a087810 */ /* 0x000fc80007ffe0ff */
[----:B------:R-:W-:-:S13]  /*55a0*/  ISETP.GE.U32.AND P0, PT, R8, 0x7fefffff, PT ;  /* 0x7fefffff0800780c */ /* 0x000fda0003f06070 */
[----:B------:R-:W-:Y:S01]  /*55b0*/  @P0 LOP3.LUT R9, R7, 0x7ff00000, RZ, 0x3c, !PT ;  /* 0x7ff0000007090812 */ /* 0x000fe200078e3cff */
[----:B------:R-:W-:Y:S01]  /*55c0*/  @P0 IMAD.MOV.U32 R8, RZ, RZ, RZ ;  /* 0x000000ffff080224 */ /* 0x000fe200078e00ff */
[----:B------:R-:W-:Y:S06]  /*55d0*/  @P0 BRA `(.L_x_11) ;  /* 0x0000000000700947 */ /* 0x000fec0003800000 */
[----:B------:R-:W-:-:S13]  /*55e0*/  ISETP.GE.U32.AND P0, PT, R10, 0x1000001, PT ;  /* 0x010000010a00780c */ /* 0x000fda0003f06070 */
[----:B------:R-:W-:Y:S05]  /*55f0*/  @!P0 BRA `(.L_x_12) ;  /* 0x0000000000388947 */ /* 0x000fea0003800000 */
[----:B------:R-:W-:Y:S01]  /*5600*/  IADD3 R9, PT, PT, R7, -0x3fe00000, RZ ;  /* 0xc020000007097810 */ /* 0x000fe20007ffe0ff */
[----:B------:R-:W-:Y:S01]  /*5610*/  IMAD.MOV.U32 R10, RZ, RZ, R5 ;  /* 0x000000ffff0a7224 */ /* 0x000fe200078e0005 */
[----:B------:R-:W-:Y:S02]  /*5620*/  MOV R8, R6 ;  /* 0x0000000600087202 */ /* 0x000fe40000000f00 */
[----:B------:R-:W0:Y:S04]  /*5630*/  MUFU.RCP64H R11, R9 ;  /* 0x00000009000b7308 */ /* 0x000e280000001800 */
[----:B0-----:R-:W-:-:S08]  /*5640*/  DFMA R12, -R8, R10, 1 ;  /* 0x3ff00000080c742b */ /* 0x001fd0000000010a */
[----:B------:R-:W-:-:S08]  /*5650*/  DFMA R12, R12, R12, R12 ;  /* 0x0000000c0c0c722b */ /* 0x000fd0000000000c */
[----:B------:R-:W-:-:S08]  /*5660*/  DFMA R12, R10, R12, R10 ;  /* 0x0000000c0a0c722b */ /* 0x000fd0000000000a */
[----:B------:R-:W-:-:S08]  /*5670*/  DFMA R10, -R8, R12, 1 ;  /* 0x3ff00000080a742b */ /* 0x000fd0000000010c */
[----:B------:R-:W-:-:S08]  /*5680*/  DFMA R10, R12, R10, R12 ;  /* 0x0000000a0c0a722b */ /* 0x000fd0000000000c */
[----:B------:R-:W-:-:S08]  /*5690*/  DMUL R10, R10, 2.2250738585072013831e-308 ;  /* 0x001000000a0a7828 */ /* 0x000fd00000000000 */
[----:B------:R-:W-:-:S08]  /*56a0*/  DFMA R6, -R6, R10, 1 ;  /* 0x3ff000000606742b */ /* 0x000fd0000000010a */
[----:B------:R-:W-:-:S08]  /*56b0*/  DFMA R6, R6, R6, R6 ;  /* 0x000000060606722b */ /* 0x000fd00000000006 */
[----:B------:R-:W-:Y:S01]  /*56c0*/  DFMA R8, R10, R6, R10 ;  /* 0x000000060a08722b */ /* 0x000fe2000000000a */
[----:B------:R-:W-:Y:S10]  /*56d0*/  BRA `(.L_x_11) ;  /* 0x0000000000307947 */ /* 0x000ff40003800000 */
.L_x_12:
[----:B------:R-:W-:Y:S01]  /*56e0*/  DMUL R6, R6, 8.11296384146066816958e+31 ;  /* 0x4690000006067828 */ /* 0x000fe20000000000 */
[----:B------:R-:W-:-:S05]  /*56f0*/  MOV R8, R5 ;  /* 0x0000000500087202 */ /* 0x000fca0000000f00 */
[----:B------:R-:W0:Y:S02]  /*5700*/  MUFU.RCP64H R9, R7 ;  /* 0x0000000700097308 */ /* 0x000e240000001800 */
[----:B0-----:R-:W-:-:S08]  /*5710*/  DFMA R10, -R6, R8, 1 ;  /* 0x3ff00000060a742b */ /* 0x001fd00000000108 */
[----:B------:R-:W-:-:S08]  /*5720*/  DFMA R10, R10, R10, R10 ;  /* 0x0000000a0a0a722b */ /* 0x000fd0000000000a */
[----:B------:R-:W-:-:S08]  /*5730*/  DFMA R10, R8, R10, R8 ;  /* 0x0000000a080a722b */ /* 0x000fd00000000008 */
[----:B------:R-:W-:-:S08]  /*5740*/  DFMA R8, -R6, R10, 1 ;  /* 0x3ff000000608742b */ /* 0x000fd0000000010a */
[----:B------:R-:W-:-:S08]  /*5750*/  DFMA R8, R10, R8, R10 ;  /* 0x000000080a08722b */ /* 0x000fd0000000000a */
[----:B------:R-:W-:Y:S01]  /*5760*/  DMUL R8, R8, 8.11296384146066816958e+31 ;  /* 0x4690000008087828 */ /* 0x000fe20000000000 */
[----:B------:R-:W-:Y:S10]  /*5770*/  BRA `(.L_x_11) ;  /* 0x0000000000087947 */ /* 0x000ff40003800000 */
.L_x_10:
[----:B------:R-:W-:Y:S02]  /*5780*/  LOP3.LUT R9, R7, 0x80000, RZ, 0xfc, !PT ;  /* 0x0008000007097812 */ /* 0x000fe400078efcff */
[----:B------:R-:W-:-:S07]  /*5790*/  MOV R8, R6 ;  /* 0x0000000600087202 */ /* 0x000fce0000000f00 */
.L_x_11:
[----:B------:R-:W-:Y:S01]  /*57a0*/  MOV R5, 0x0 ;  /* 0x0000000000057802 */ /* 0x000fe20000000f00 */
[----:B------:R-:W-:Y:S01]  /*57b0*/  IMAD.MOV.U32 R6, RZ, RZ, R8 ;  /* 0x000000ffff067224 */ /* 0x000fe200078e0008 */
[----:B------:R-:W-:Y:S02]  /*57c0*/  MOV R7, R9 ;  /* 0x0000000900077202 */ /* 0x000fe40000000f00 */
[----:B------:R-:W-:Y:S05]  /*57d0*/  RET.REL.NODEC R4 `(_Z15backward_kernelPdS_S_S_S_S_S_S_S_S_d) ;  /* 0xffffffa804087950 */ /* 0x000fea0003c3ffff */
.L_x_13:
[----:B------:R-:W-:-:S00]  /*57e0*/  BRA `(.L_x_13) ;  /* 0xfffffffc00fc7947 */ /* 0x000fc0000383ffff */
[----:B------:R-:W-:-:S00]  /*57f0*/  NOP ;  /* 0x0000000000007918 */ /* 0x000fc00000000000 */
        /* <DEDUP_REMOVED lines=8> */
.L_x_27:


//--------------------- .text._Z14forward_kernelPdS_S_S_S_S_S_S_S_S_ --------------------------
	.section	.text._Z14forward_kernelPdS_S_S_S_S_S_S_S_S_,"ax",@progbits
	.align	128
        .global         _Z14forward_kernelPdS_S_S_S_S_S_S_S_S_
        .type           _Z14forward_kernelPdS_S_S_S_S_S_S_S_S_,@function
        .size           _Z14forward_kernelPdS_S_S_S_S_S_S_S_S_,(.L_x_28 - _Z14forward_kernelPdS_S_S_S_S_S_S_S_S_)
        .other          _Z14forward_kernelPdS_S_S_S_S_S_S_S_S_,@"STO_CUDA_ENTRY STV_DEFAULT"
_Z14forward_kernelPdS_S_S_S_S_S_S_S_S_:
.text._Z14forward_kernelPdS_S_S_S_S_S_S_S_S_:
[----:B------:R-:W-:Y:S01]  /*0000*/  LDC R1, c[0x0][0x37c] ;  /* 0x0000df00ff017b82 */ /* 0x000fe20000000800 */
[----:B------:R-:W0:Y:S07]  /*0010*/  S2R R3, SR_TID.X ;  /* 0x0000000000037919 */ /* 0x000e2e0000002100 */
[----:B------:R-:W0:Y:S01]  /*0020*/  S2UR UR4, SR_CTAID.X ;  /* 0x00000000000479c3 */ /* 0x000e220000002500 */
[----:B------:R-:W1:Y:S01]  /*0030*/  LDCU.64 UR8, c[0x0][0x358] ;  /* 0x00006b00ff0877ac */ /* 0x000e620008000a00 */
[----:B------:R-:W-:Y:S06]  /*0040*/  BSSY.RECONVERGENT B0, `(.L_x_14) ;  /* 0x00000eb000007945 */ /* 0x000fec0003800200 */
[----:B------:R-:W0:Y:S02]  /*0050*/  LDC R0, c[0x0][0x360] ;  /* 0x0000d800ff007b82 */ /* 0x000e240000000800 */
[----:B0-----:R-:W-:-:S05]  /*0060*/  IMAD R0, R0, UR4, R3 ;  /* 0x0000000400007c24 */ /* 0x001fca000f8e0203 */
[----:B------:R-:W-:-:S13]  /*0070*/  ISETP.GT.AND P0, PT, R0, 0x239, PT ;  /* 0x000002390000780c */ /* 0x000fda0003f04270 */
[----:B-1----:R-:W-:Y:S05]  /*0080*/  @P0 BRA `(.L_x_15) ;  /* 0x0000000c00980947 */ /* 0x002fea0003800000 */
[----:B------:R-:W0:Y:S08]  /*0090*/  LDC.64 R2, c[0x0][0x388] ;  /* 0x0000e200ff027b82 */ /* 0x000e300000000a00 */
[----:B------:R-:W1:Y:S01]  /*00a0*/  LDC.64 R4, c[0x0][0x380] ;  /* 0x0000e000ff047b82 */ /* 0x000e620000000a00 */
[C---:B------:R-:W-:Y:S01]  /*00b0*/  IADD3 R27, PT, PT, R0.reuse, 0x474, RZ ;  /* 0x00000474001b7810 */ /* 0x040fe20007ffe0ff */
[C---:B------:R-:W-:Y:S01]  /*00c0*/  VIADD R29, R0.reuse, 0x8e8 ;  /* 0x000008e8001d7836 */ /* 0x040fe20000000000 */
[----:B------:R-:W2:Y:S01]  /*00d0*/  LDCU.64 UR4, c[0x0][0x380] ;  /* 0x00007000ff0477ac */ /* 0x000ea20008000a00 */
[----:B0-----:R-:W-:-:S05]  /*00e0*/  IMAD.WIDE R18, R0, 0x8, R2 ;  /* 0x0000000800127825 */ /* 0x001fca00078e0202 */
[----:B------:R-:W3:Y:S04]  /*00f0*/  LDG.E.64 R6, desc[UR8][R18.64] ;  /* 0x0000000812067981 */ /* 0x000ee8000c1e1b00 */
[----:B-1----:R-:W3:Y:S01]  /*0100*/  LDG.E.64 R8, desc[UR8][R4.64] ;  /* 0x0000000804087981 */ /* 0x002ee2000c1e1b00 */
[----:B------:R-:W-:-:S03]  /*0110*/  IMAD.WIDE R26, R27, 0x8, R2 ;  /* 0x000000081b1a7825 */ /* 0x000fc600078e0202 */
[----:B------:R-:W4:Y:S04]  /*0120*/  LDG.E.64 R10, desc[UR8][R4.64+0x8] ;  /* 0x00000808040a7981 */ /* 0x000f28000c1e1b00 */
[----:B------:R0:W4:Y:S04]  /*0130*/  LDG.E.64 R12, desc[UR8][R18.64+0x11d0] ;  /* 0x0011d008120c7981 */ /* 0x000128000c1e1b00 */
[----:B------:R-:W5:Y:S04]  /*0140*/  LDG.E.64 R14, desc[UR8][R4.64+0x10] ;  /* 0x00001008040e7981 */ /* 0x000f68000c1e1b00 */
[----:B------:R-:W5:Y:S04]  /*0150*/  LDG.E.64 R16, desc[UR8][R26.64] ;  /* 0x000000081a107981 */ /* 0x000f68000c1e1b00 */
[----:B------:R-:W2:Y:S04]  /*0160*/  LDG.E.64 R22, desc[UR8][R4.64+0x18] ;  /* 0x0000180804167981 */ /* 0x000ea8000c1e1b00 */
[----:B------:R-:W2:Y:S01]  /*0170*/  LDG.E.64 R20, desc[UR8][R26.64+0x11d0] ;  /* 0x0011d0081a147981 */ /* 0x000ea2000c1e1b00 */
[----:B------:R-:W-:Y:S01]  /*0180*/  IMAD.WIDE R28, R29, 0x8, R2 ;  /* 0x000000081d1c7825 */ /* 0x000fe200078e0202 */
[----:B---3--:R-:W-:-:S02]  /*0190*/  DFMA R24, R8, R6, RZ ;  /* 0x000000060818722b */ /* 0x008fc400000000ff */
[----:B------:R-:W3:Y:S04]  /*01a0*/  LDG.E.64 R6, desc[UR8][R4.64+0x20] ;  /* 0x0000200804067981 */ /* 0x000ee8000c1e1b00 */
[----:B------:R-:W3:Y:S01]  /*01b0*/  LDG.E.64 R8, desc[UR8][R28.64] ;  /* 0x000000081c087981 */ /* 0x000ee2000c1e1b00 */
[----:B0-----:R-:W-:Y:S01]  /*01c0*/  IADD3 R19, PT, PT, R0, 0xd5c, RZ ;  /* 0x00000d5c00137810 */ /* 0x001fe20007ffe0ff */
[----:B----4-:R-:W-:Y:S02]  /*01d0*/  DFMA R24, R10, R12, R24 ;  /* 0x0000000c0a18722b */ /* 0x010fe40000000018 */
[----:B------:R-:W4:Y:S04]  /*01e0*/  LDG.E.64 R10, desc[UR8][R4.64+0x28] ;  /* 0x00002808040a7981 */ /* 0x000f28000c1e1b00 */
[----:B------:R-:W4:Y:S01]  /*01f0*/  LDG.E.64 R12, desc[UR8][R28.64+0x11d0] ;  /* 0x0011d0081c0c7981 */ /* 0x000f22000c1e1b00 */
[----:B------:R-:W-:Y:S01]  /*0200*/  IMAD.WIDE R18, R19, 0x8, R2 ;  /* 0x0000000813127825 */ /* 0x000fe200078e0202 */
[----:B-----5:R-:W-:-:S02]  /*0210*/  DFMA R24, R14, R16, R24 ;  /* 0x000000100e18722b */ /* 0x020fc40000000018 */
[----:B------:R-:W5:Y:S04]  /*0220*/  LDG.E.64 R14, desc[UR8][R4.64+0x30] ;  /* 0x00003008040e7981 */ /* 0x000f68000c1e1b00 */
[----:B------:R-:W5:Y:S02]  /*0230*/  LDG.E.64 R16, desc[UR8][R18.64] ;  /* 0x0000000812107981 */ /* 0x000f64000c1e1b00 */
[----:B--2---:R-:W-:Y:S01]  /*0240*/  DFMA R26, R22, R20, R24 ;  /* 0x00000014161a722b */ /* 0x004fe20000000018 */
[----:B------:R-:W-:Y:S01]  /*0250*/  VIADD R23, R0, 0x11d0 ;  /* 0x000011d000177836 */ /* 0x000fe20000000000 */
[----:B------:R-:W2:Y:S04]  /*0260*/  LDG.E.64 R20, desc[UR8][R4.64+0x38] ;  /* 0x0000380804147981 */ /* 0x000ea8000c1e1b00 */
[----:B------:R-:W2:Y:S01]  /*0270*/  LDG.E.64 R24, desc[UR8][R18.64+0x11d0] ;  /* 0x0011d00812187981 */ /* 0x000ea2000c1e1b00 */
[----:B------:R-:W-:-:S03]  /*0280*/  IMAD.WIDE R22, R23, 0x8, R2 ;  /* 0x0000000817167825 */ /* 0x000fc600078e0202 */
[----:B------:R-:W2:Y:S01]  /*0290*/  LDG.E.64 R28, desc[UR8][R4.64+0x48] ;  /* 0x00004808041c7981 */ /* 0x000ea2000c1e1b00 */
[----:B---3--:R-:W-:-:S03]  /*02a0*/  DFMA R26, R6, R8, R26 ;  /* 0x00000008061a722b */ /* 0x008fc6000000001a */
[----:B------:R-:W3:Y:S04]  /*02b0*/  LDG.E.64 R6, desc[UR8][R4.64+0x40] ;  /* 0x0000400804067981 */ /* 0x000ee8000c1e1b00 */
[----:B------:R-:W3:Y:S04]  /*02c0*/  LDG.E.64 R8, desc[UR8][R22.64] ;  /* 0x0000000816087981 */ /* 0x000ee8000c1e1b00 */
[----:B------:R-:W3:Y:S01]  /*02d0*/  LDG.E.64 R22, desc[UR8][R22.64+0x11d0] ;  /* 0x0011d00816167981 */ /* 0x000ee2000c1e1b00 */
[----:B----4-:R-:W-:-:S08]  /*02e0*/  DFMA R10, R10, R12, R26 ;  /* 0x0000000c0a0a722b */ /* 0x010fd0000000001a */
[----:B-----5:R-:W-:Y:S01]  /*02f0*/  DFMA R10, R14, R16, R10 ;  /* 0x000000100e0a722b */ /* 0x020fe2000000000a */
[----:B------:R-:W-:-:S07]  /*0300*/  UIADD3 UR4, UP0, UPT, UR4, 0x8, URZ ;  /* 0x0000000804047890 */ /* 0x000fce000ff1e0ff */
[----:B--2---:R-:W-:Y:S01]  /*0310*/  DFMA R10, R20, R24, R10 ;  /* 0x00000018140a722b */ /* 0x004fe2000000000a */
[----:B------:R-:W-:-:S04]  /*0320*/  UIADD3 UR4, UP1, UPT, UR4, 0x50, URZ ;  /* 0x0000005004047890 */ /* 0x000fc8000ff3e0ff */
[----:B------:R-:W-:Y:S01]  /*0330*/  UIADD3.X UR5, UPT, UPT, URZ, URZ, UR5, UP1, UP0 ;  /* 0x000000ffff057290 */ /* 0x000fe20008fe0405 */
[----:B------:R-:W-:Y:S02]  /*0340*/  IADD3 R15, PT, PT, R0, 0x1644, RZ ;  /* 0x00001644000f7810 */ /* 0x000fe40007ffe0ff */
[----:B---3--:R-:W-:-:S03]  /*0350*/  DFMA R6, R6, R8, R10 ;  /* 0x000000080606722b */ /* 0x008fc6000000000a */
[----:B------:R-:W-:Y:S01]  /*0360*/  MOV R9, UR5 ;  /* 0x0000000500097c02 */ /* 0x000fe20008000f00 */
[----:B------:R-:W-:Y:S01]  /*0370*/  IMAD.U32 R8, RZ, RZ, UR4 ;  /* 0x00000004ff087e24 */ /* 0x000fe2000f8e00ff */
[----:B------:R-:W-:-:S03]  /*0380*/  UMOV UR4, 0xa ;  /* 0x0000000a00047882 */ /* 0x000fc60000000000 */
[----:B------:R-:W-:-:S11]  /*0390*/  DFMA R16, R28, R22, R6 ;  /* 0x000000161c10722b */ /* 0x000fd60000000006 */
.L_x_16:
[----:B------:R-:W-:Y:S01]  /*03a0*/  IMAD.WIDE R28, R15, 0x8, R2 ;  /* 0x000000080f1c7825 */ /* 0x000fe200078e0202 */
[----:B------:R-:W-:-:S03]  /*03b0*/  MOV R5, R9 ;  /* 0x0000000900057202 */ /* 0x000fc60000000f00 */
[----:B------:R-:W-:Y:S01]  /*03c0*/  IMAD.MOV.U32 R4, RZ, RZ, R8 ;  /* 0x000000ffff047224 */ /* 0x000fe200078e0008 */
[----:B------:R-:W2:Y:S04]  /*03d0*/  LDG.E.64 R18, desc[UR8][R28.64] ;  /* 0x000000081c127981 */ /* 0x000ea8000c1e1b00 */
[----:B------:R-:W2:Y:S01]  /*03e0*/  LDG.E.64 R24, desc[UR8][R4.64+-0x8] ;  /* 0xfffff80804187981 */ /* 0x000ea2000c1e1b00 */
[----:B------:R-:W-:-:S03]  /*03f0*/  VIADD R13, R15, 0x474 ;  /* 0x000004740f0d7836 */ /* 0x000fc60000000000 */
[----:B------:R-:W3:Y:S01]  /*0400*/  LDG.E.64 R20, desc[UR8][R28.64+0x11d0] ;  /* 0x0011d0081c147981 */ /* 0x000ee2000c1e1b00 */
[----:B------:R-:W-:-:S03]  /*0410*/  IMAD.WIDE R12, R13, 0x8, R2 ;  /* 0x000000080d0c7825 */ /* 0x000fc600078e0202 */
[----:B------:R-:W3:Y:S04]  /*0420*/  LDG.E.64 R22, desc[UR8][R4.64] ;  /* 0x0000000804167981 */ /* 0x000ee8000c1e1b00 */
[----:B------:R-:W4:Y:S04]  /*0430*/  LDG.E.64 R6, desc[UR8][R4.64+0x8] ;  /* 0x0000080804067981 */ /* 0x000f28000c1e1b00 */
[----:B------:R-:W4:Y:S04]  /*0440*/  LDG.E.64 R8, desc[UR8][R12.64] ;  /* 0x000000080c087981 */ /* 0x000f28000c1e1b00 */
[----:B------:R-:W5:Y:S04]  /*0450*/  LDG.E.64 R10, desc[UR8][R4.64+0x10] ;  /* 0x00001008040a7981 */ /* 0x000f68000c1e1b00 */
[----:B------:R-:W5:Y:S01]  /*0460*/  LDG.E.64 R12, desc[UR8][R12.64+0x11d0] ;  /* 0x0011d0080c0c7981 */ /* 0x000f62000c1e1b00 */
[----:B------:R-:W-:Y:S01]  /*0470*/  IADD3 R14, PT, PT, R15, 0x8e8, RZ ;  /* 0x000008e80f0e7810 */ /* 0x000fe20007ffe0ff */
[----:B--2---:R-:W-:-:S04]  /*0480*/  DFMA R26, R24, R18, R16 ;  /* 0x00000012181a722b */ /* 0x004fc80000000010 */
[--C-:B------:R-:W-:Y:S01]  /*0490*/  IMAD.WIDE R24, R14, 0x8, R2.reuse ;  /* 0x000000080e187825 */ /* 0x100fe200078e0202 */
[----:B------:R-:W2:Y:S04]  /*04a0*/  LDG.E.64 R16, desc[UR8][R4.64+0x18] ;  /* 0x0000180804107981 */ /* 0x000ea8000c1e1b00 */
[----:B------:R-:W2:Y:S01]  /*04b0*/  LDG.E.64 R18, desc[UR8][R24.64] ;  /* 0x0000000818127981 */ /* 0x000ea2000c1e1b00 */
[----:B---3--:R-:W-:Y:S01]  /*04c0*/  DFMA R26, R22, R20, R26 ;  /* 0x00000014161a722b */ /* 0x008fe2000000001a */
[----:B------:R-:W-:Y:S02]  /*04d0*/  VIADD R14, R15, 0xd5c ;  /* 0x00000d5c0f0e7836 */ /* 0x000fe40000000000 */
[----:B------:R0:W3:Y:S04]  /*04e0*/  LDG.E.64 R20, desc[UR8][R24.64+0x11d0] ;  /* 0x0011d00818147981 */ /* 0x0000e8000c1e1b00 */
[----:B------:R-:W3:Y:S01]  /*04f0*/  LDG.E.64 R22, desc[UR8][R4.64+0x20] ;  /* 0x0000200804167981 */ /* 0x000ee2000c1e1b00 */
[----:B----4-:R-:W-:Y:S01]  /*0500*/  DFMA R28, R6, R8, R26 ;  /* 0x00000008061c722b */ /* 0x010fe2000000001a */
[----:B------:R-:W-:-:S02]  /*0510*/  IMAD.WIDE R26, R14, 0x8, R2 ;  /* 0x000000080e1a7825 */ /* 0x000fc400078e0202 */
[----:B------:R-:W4:Y:S04]  /*0520*/  LDG.E.64 R6, desc[UR8][R4.64+0x28] ;  /* 0x0000280804067981 */ /* 0x000f28000c1e1b00 */
[----:B------:R-:W4:Y:S01]  /*0530*/  LDG.E.64 R8, desc[UR8][R26.64] ;  /* 0x000000081a087981 */ /* 0x000f22000c1e1b00 */
[----:B-----5:R-:W-:-:S03]  /*0540*/  DFMA R28, R10, R12, R28 ;  /* 0x0000000c0a1c722b */ /* 0x020fc6000000001c */
[----:B------:R-:W5:Y:S04]  /*0550*/  LDG.E.64 R10, desc[UR8][R4.64+0x30] ;  /* 0x00003008040a7981 */ /* 0x000f68000c1e1b00 */
[----:B------:R1:W5:Y:S01]  /*0560*/  LDG.E.64 R12, desc[UR8][R26.64+0x11d0] ;  /* 0x0011d0081a0c7981 */ /* 0x000362000c1e1b00 */
[----:B------:R-:W-:-:S05]  /*0570*/  IADD3 R14, PT, PT, R15, 0x11d0, RZ ;  /* 0x000011d00f0e7810 */ /* 0x000fca0007ffe0ff */
[----:B0-----:R-:W-:-:S04]  /*0580*/  IMAD.WIDE R24, R14, 0x8, R2 ;  /* 0x000000080e187825 */ /* 0x001fc800078e0202 */
[----:B------:R-:W-:-:S04]  /*0590*/  VIADD R14, R15, 0x1644 ;  /* 0x000016440f0e7836 */ /* 0x000fc80000000000 */
[----:B-1----:R-:W-:Y:S01]  /*05a0*/  IMAD.WIDE R26, R14, 0x8, R2 ;  /* 0x000000080e1a7825 */ /* 0x002fe200078e0202 */
[----:B--2---:R-:W-:Y:S01]  /*05b0*/  DFMA R28, R16, R18, R28 ;  /* 0x00000012101c722b */ /* 0x004fe2000000001c */
[----:B------:R-:W2:Y:S04]  /*05c0*/  LDG.E.64 R16, desc[UR8][R4.64+0x38] ;  /* 0x0000380804107981 */ /* 0x000ea8000c1e1b00 */
[----:B------:R-:W2:Y:S03]  /*05d0*/  LDG.E.64 R18, desc[UR8][R24.64] ;  /* 0x0000000818127981 */ /* 0x000ea6000c1e1b00 */
[----:B---3--:R-:W-:Y:S01]  /*05e0*/  DFMA R28, R22, R20, R28 ;  /* 0x00000014161c722b */ /* 0x008fe2000000001c */
[----:B------:R0:W3:Y:S04]  /*05f0*/  LDG.E.64 R20, desc[UR8][R24.64+0x11d0] ;  /* 0x0011d00818147981 */ /* 0x0000e8000c1e1b00 */
[----:B------:R-:W3:Y:S03]  /*0600*/  LDG.E.64 R22, desc[UR8][R4.64+0x40] ;  /* 0x0000400804167981 */ /* 0x000ee6000c1e1b00 */
[----:B----4-:R-:W-:Y:S01]  /*0610*/  DFMA R28, R6, R8, R28 ;  /* 0x00000008061c722b */ /* 0x010fe2000000001c */
[----:B------:R-:W4:Y:S04]  /*0620*/  LDG.E.64 R6, desc[UR8][R4.64+0x48] ;  /* 0x0000480804067981 */ /* 0x000f28000c1e1b00 */
[----:B------:R-:W4:Y:S03]  /*0630*/  LDG.E.64 R8, desc[UR8][R26.64] ;  /* 0x000000081a087981 */ /* 0x000f26000c1e1b00 */
[----:B-----5:R-:W-:Y:S01]  /*0640*/  DFMA R28, R10, R12, R28 ;  /* 0x0000000c0a1c722b */ /* 0x020fe2000000001c */
        /* <DEDUP_REMOVED lines=19> */
[----:B0-----:R-:W-:Y:S01]  /*0780*/  IMAD.WIDE R24, R14, 0x8, R2 ;  /* 0x000000080e187825 */ /* 0x001fe200078e0202 */
[----:B------:R-:W-:-:S05]  /*0790*/  IADD3 R14, PT, PT, R15, 0x2814, RZ ;  /* 0x000028140f0e7810 */ /* 0x000fca0007ffe0ff */
        /* <DEDUP_REMOVED lines=13> */
[----:B------:R-:W-:-:S04]  /*0870*/  VIADD R14, R15, 0x2c88 ;  /* 0x00002c880f0e7836 */ /* 0x000fc80000000000 */
        /* <DEDUP_REMOVED lines=55> */
[----:B------:R-:W3:Y:S04]  /*0bf0*/  LDG.E.64 R22, desc[UR8][R4.64+0x100] ;  /* 0x0001000804167981 */ /* 0x000ee8000c1e1b00 */
[----:B------:R-:W3:Y:S03]  /*0c00*/  LDG.E.64 R20, desc[UR8][R24.64+0x11d0] ;  /* 0x0011d00818147981 */ /* 0x000ee6000c1e1b00 */
[----:B----4-:R-:W-:Y:S01]  /*0c10*/  DFMA R28, R8, R6, R28 ;  /* 0x00000006081c722b */ /* 0x010fe2000000001c */
[----:B------:R-:W4:Y:S04]  /*0c20*/  LDG.E.64 R8, desc[UR8][R4.64+0x108] ;  /* 0x0001080804087981 */ /* 0x000f28000c1e1b00 */
[----:B------:R-:W4:Y:S03]  /*0c30*/  LDG.E.64 R6, desc[UR8][R26.64] ;  /* 0x000000081a067981 */ /* 0x000f26000c1e1b00 */
[----:B-----5:R-:W-:Y:S01]  /*0c40*/  DFMA R28, R12, R10, R28 ;  /* 0x0000000a0c1c722b */ /* 0x020fe2000000001c */
[----:B------:R-:W5:Y:S04]  /*0c50*/  LDG.E.64 R10, desc[UR8][R4.64+0x110] ;  /* 0x00011008040a7981 */ /* 0x000f68000c1e1b00 */
[----:B------:R4:W5:Y:S01]  /*0c60*/  LDG.E.64 R12, desc[UR8][R26.64+0x11d0] ;  /* 0x0011d0081a0c7981 */ /* 0x000962000c1e1b00 */
[----:B------:R-:W-:-:S02]  /*0c70*/  VIADD R14, R15, 0x549c ;  /* 0x0000549c0f0e7836 */ /* 0x000fc40000000000 */
[----:B--2---:R-:W-:Y:S01]  /*0c80*/  DFMA R16, R18, R16, R28 ;  /* 0x000000101210722b */ /* 0x004fe2000000001c */
[----:B------:R-:W-:Y:S01]  /*0c90*/  IADD3 R29, PT, PT, R15, 0x5028, RZ ;  /* 0x000050280f1d7810 */ /* 0x000fe20007ffe0ff */
[----:B------:R-:W2:Y:S04]  /*0ca0*/  LDG.E.64 R18, desc[UR8][R4.64+0x120] ;  /* 0x0001200804127981 */ /* 0x000ea8000c1e1b00 */
[--C-:B------:R-:W-:Y:S02]  /*0cb0*/  IMAD.WIDE R28, R29, 0x8, R2.reuse ;  /* 0x000000081d1c7825 */ /* 0x100fe400078e0202 */
[----:B---3--:R-:W-:Y:S01]  /*0cc0*/  DFMA R24, R22, R20, R16 ;  /* 0x000000141618722b */ /* 0x008fe20000000010 */
[----:B------:R-:W3:Y:S04]  /*0cd0*/  LDG.E.64 R22, desc[UR8][R4.64+0x118] ;  /* 0x0001180804167981 */ /* 0x000ee8000c1e1b00 */
[----:B------:R-:W3:Y:S03]  /*0ce0*/  LDG.E.64 R16, desc[UR8][R28.64] ;  /* 0x000000081c107981 */ /* 0x000ee6000c1e1b00 */
[----:B----4-:R-:W-:Y:S01]  /*0cf0*/  DFMA R26, R8, R6, R24 ;  /* 0x00000006081a722b */ /* 0x010fe20000000018 */
[----:B------:R-:W2:Y:S01]  /*0d00*/  LDG.E.64 R20, desc[UR8][R28.64+0x11d0] ;  /* 0x0011d0081c147981 */ /* 0x000ea2000c1e1b00 */
[----:B------:R-:W-:-:S03]  /*0d10*/  IMAD.WIDE R24, R14, 0x8, R2 ;  /* 0x000000080e187825 */ /* 0x000fc600078e0202 */
[----:B------:R-:W4:Y:S04]  /*0d20*/  LDG.E.64 R6, desc[UR8][R4.64+0x128] ;  /* 0x0001280804067981 */ /* 0x000f28000c1e1b00 */
[----:B------:R-:W4:Y:S01]  /*0d30*/  LDG.E.64 R8, desc[UR8][R24.64] ;  /* 0x0000000818087981 */ /* 0x000f22000c1e1b00 */
[----:B-----5:R-:W-:-:S03]  /*0d40*/  DFMA R26, R10, R12, R26 ;  /* 0x0000000c0a1a722b */ /* 0x020fc6000000001a */
[----:B------:R-:W5:Y:S04]  /*0d50*/  LDG.E.64 R10, desc[UR8][R4.64+0x130] ;  /* 0x00013008040a7981 */ /* 0x000f68000c1e1b00 */
[----:B------:R-:W5:Y:S01]  /*0d60*/  LDG.E.64 R12, desc[UR8][R24.64+0x11d0] ;  /* 0x0011d008180c7981 */ /* 0x000f62000c1e1b00 */
[----:B------:R-:W-:-:S04]  /*0d70*/  UIADD3 UR4, UPT, UPT, UR4, 0x28, URZ ;  /* 0x0000002804047890 */ /* 0x000fc8000fffe0ff */
[----:B------:R-:W-:Y:S01]  /*0d80*/  UISETP.NE.AND UP0, UPT, UR4, 0x23a, UPT ;  /* 0x0000023a0400788c */ /* 0x000fe2000bf05270 */
[----:B------:R-:W-:Y:S01]  /*0d90*/  IADD3 R15, PT, PT, R15, 0x5910, RZ ;  /* 0x000059100f0f7810 */ /* 0x000fe20007ffe0ff */
[----:B---3--:R-:W-:-:S08]  /*0da0*/  DFMA R16, R22, R16, R26 ;  /* 0x000000101610722b */ /* 0x008fd0000000001a */
[----:B--2---:R-:W-:-:S08]  /*0db0*/  DFMA R16, R18, R20, R16 ;  /* 0x000000141210722b */ /* 0x004fd00000000010 */
[----:B----4-:R-:W-:Y:S01]  /*0dc0*/  DFMA R6, R6, R8, R16 ;  /* 0x000000080606722b */ /* 0x010fe20000000010 */
[----:B------:R-:W-:-:S04]  /*0dd0*/  IADD3 R8, P1, PT, R4, 0x140, RZ ;  /* 0x0000014004087810 */ /* 0x000fc80007f3e0ff */
[----:B------:R-:W-:-:S03]  /*0de0*/  IADD3.X R9, PT, PT, RZ, R5, RZ, P1, !PT ;  /* 0x00000005ff097210 */ /* 0x000fc60000ffe4ff */
[----:B-----5:R-:W-:Y:S01]  /*0df0*/  DFMA R16, R10, R12, R6 ;  /* 0x0000000c0a10722b */ /* 0x020fe20000000006 */
[----:B------:R-:W-:Y:S10]  /*0e00*/  BRA.U UP0, `(.L_x_16) ;  /* 0xfffffff500647547 */ /* 0x000ff4000b83ffff */
[----:B------:R-:W0:Y:S08]  /*0e10*/  LDC.64 R2, c[0x0][0x3a0] ;  /* 0x0000e800ff027b82 */ /* 0x000e300000000a00 */
[----:B------:R-:W1:Y:S01]  /*0e20*/  LDC.64 R6, c[0x0][0x3b8] ;  /* 0x0000ee00ff067b82 */ /* 0x000e620000000a00 */
[----:B0-----:R-:W-:-:S06]  /*0e30*/  IMAD.WIDE R2, R0, 0x8, R2 ;  /* 0x0000000800027825 */ /* 0x001fcc00078e0202 */
[----:B------:R-:W2:Y:S01]  /*0e40*/  LDG.E.64 R2, desc[UR8][R2.64] ;  /* 0x0000000802027981 */ /* 0x000ea2000c1e1b00 */
[----:B------:R-:W-:Y:S01]  /*0e50*/  IMAD.MOV.U32 R4, RZ, RZ, RZ ;  /* 0x000000ffff047224 */ /* 0x000fe200078e00ff */
[----:B--2---:R-:W-:Y:S01]  /*0e60*/  DADD R16, R16, R2 ;  /* 0x0000000010107229 */ /* 0x004fe20000000002 */
[----:B-1----:R-:W-:-:S07]  /*0e70*/  IMAD.WIDE R2, R0, 0x8, R6 ;  /* 0x0000000800027825 */ /* 0x002fce00078e0206 */
[----:B------:R-:W-:Y:S02]  /*0e80*/  DSETP.MAX.AND P1, P2, RZ, R16, PT ;  /* 0x00000010ff00722a */ /* 0x000fe40003a2f000 */
[----:B------:R-:W-:-:S04]  /*0e90*/  MOV R5, R17 ;  /* 0x0000001100057202 */ /* 0x000fc80000000f00 */
[C---:B------:R-:W-:Y:S02]  /*0ea0*/  FSEL R9, R4.reuse, R5, P1 ;  /* 0x0000000504097208 */ /* 0x040fe40000800000 */
[----:B------:R-:W-:-:S06]  /*0eb0*/  SEL R4, R4, R16, P1 ;  /* 0x0000001004047207 */ /* 0x000fcc0000800000 */
[----:B------:R-:W-:-:S04]  /*0ec0*/  @P2 LOP3.LUT R9, R5, 0x80000, RZ, 0xfc, !PT ;  /* 0x0008000005092812 */ /* 0x000fc800078efcff */
[----:B------:R-:W-:-:S05]  /*0ed0*/  MOV R5, R9 ;  /* 0x0000000900057202 */ /* 0x000fca0000000f00 */
[----:B------:R0:W-:Y:S02]  /*0ee0*/  STG.E.64 desc[UR8][R2.64], R4 ;  /* 0x0000000402007986 */ /* 0x0001e4000c101b08 */
.L_x_15:
[----:B------:R-:W-:Y:S05]  /*0ef0*/  BSYNC.RECONVERGENT B0 ;  /* 0x0000000000007941 */ /* 0x000fea0003800200 */
.L_x_14:
[----:B------:R-:W-:Y:S06]  /*0f00*/  BAR.SYNC.DEFER_BLOCKING 0x0 ;  /* 0x0000000000007b1d */ /* 0x000fec0000010000 */
[----:B------:R-:W-:Y:S04]  /*0f10*/  BSSY.RECONVERGENT B0, `(.L_x_17) ;  /* 0x00000e8000007945 */ /* 0x000fe80003800200 */
[----:B------:R-:W-:Y:S05]  /*0f20*/  @P0 BRA `(.L_x_18) ;  /* 0x0000000c00980947 */ /* 0x000fea0003800000 */
[----:B0-----:R-:W0:Y:S08]  /*0f30*/  LDC.64 R2, c[0x0][0x390] ;  /* 0x0000e400ff027b82 */ /* 0x001e300000000a00 */
[----:B------:R-:W1:Y:S01]  /*0f40*/  LDC.64 R4, c[0x0][0x3b8] ;  /* 0x0000ee00ff047b82 */ /* 0x000e620000000a00 */
[C---:B------:R-:W-:Y:S01]  /*0f50*/  VIADD R27, R0.reuse, 0x474 ;  /* 0x00000474001b7836 */ /* 0x040fe20000000000 */
[C---:B------:R-:W-:Y:S01]  /*0f60*/  IADD3 R29, PT, PT, R0.reuse, 0x8e8, RZ ;  /* 0x000008e8001d7810 */ /* 0x040fe20007ffe0ff */
        /* <DEDUP_REMOVED lines=41> */
[----:B------:R-:W-:Y:S01]  /*1200*/  IMAD.U32 R9, RZ, RZ, UR5 ;  /* 0x00000005ff097e24 */ /* 0x000fe2000f8e00ff */
[----:B------:R-:W-:Y:S01]  /*1210*/  MOV R8, UR4 ;  /* 0x0000000400087c02 */ /* 0x000fe20008000f00 */
[----:B------:R-:W-:-:S03]  /*1220*/  UMOV UR4, 0xa ;  /* 0x0000000a00047882 */ /* 0x000fc60000000000 */
[----:B------:R-:W-:-:S11]  /*1230*/  DFMA R16, R28, R22, R6 ;  /* 0x000000161c10722b */ /* 0x000fd60000000006 */
.L_x_19:
[C---:B------:R-:W-:Y:S01]  /*1240*/  IMAD.WIDE R28, R15.reuse, 0x8, R2 ;  /* 0x000000080f1c7825 */ /* 0x040fe200078e0202 */
[----:B------:R-:W-:Y:S02]  /*1250*/  MOV R4, R8 ;  /* 0x0000000800047202 */ /* 0x000fe40000000f00 */
[----:B------:R-:W-:Y:S02]  /*1260*/  MOV R5, R9 ;  /* 0x0000000900057202 */ /* 0x000fe40000000f00 */
        /* <DEDUP_REMOVED lines=16> */
[----:B------:R-:W-:Y:S02]  /*1370*/  IADD3 R14, PT, PT, R15, 0xd5c, RZ ;  /* 0x00000d5c0f0e7810 */ /* 0x000fe40007ffe0ff */
        /* <DEDUP_REMOVED lines=161> */
.L_x_18:
[----:B------:R-:W-:Y:S05]  /*1d90*/  BSYNC.RECONVERGENT B0 ;  /* 0x0000000000007941 */ /* 0x000fea0003800200 */
.L_x_17:
[----:B------:R-:W-:Y:S01]  /*1da0*/  BAR.SYNC.DEFER_BLOCKING 0x0 ;  /* 0x0000000000007b1d */ /* 0x000fe20000010000 */
[----:B------:R-:W-:-:S13]  /*1db0*/  ISETP.NE.AND P0, PT, R0, RZ, PT ;  /* 0x000000ff0000720c */ /* 0x000fda0003f05270 */
[----:B------:R-:W-:Y:S05]  /*1dc0*/  @P0 EXIT ;  /* 0x000000000000094d */ /* 0x000fea0003800000 */
[----:B------:R-:W2:Y:S01]  /*1dd0*/  LDC.64 R6, c[0x0][0x3c0] ;  /* 0x0000f000ff067b82 */ /* 0x000ea20000000a00 */
[----:B------:R-:W3:Y:S01]  /*1de0*/  LDCU.64 UR6, c[0x0][0x398] ;  /* 0x00007300ff0677ac */ /* 0x000ee20008000a00 */
[----:B------:R-:W4:Y:S06]  /*1df0*/  LDCU.64 UR4, c[0x0][0x3c0] ;  /* 0x00007800ff0477ac */ /* 0x000f2c0008000a00 */
[----:B01----:R-:W0:Y:S01]  /*1e00*/  LDC.64 R2, c[0x0][0x398] ;  /* 0x0000e600ff027b82 */ /* 0x003e220000000a00 */
[----:B--2---:R-:W2:Y:S04]  /*1e10*/  LDG.E.64 R16, desc[UR8][R6.64] ;  /* 0x0000000806107981 */ /* 0x004ea8000c1e1b00 */
[----:B------:R-:W5:Y:S04]  /*1e20*/  LDG.E.64 R14, desc[UR8][R6.64+0x8] ;  /* 0x00000808060e7981 */ /* 0x000f68000c1e1b00 */
[----:B0-----:R-:W2:Y:S04]  /*1e30*/  LDG.E.64 R18, desc[UR8][R2.64] ;  /* 0x0000000802127981 */ /* 0x001ea8000c1e1b00 */
[----:B------:R-:W5:Y:S04]  /*1e40*/  LDG.E.64 R12, desc[UR8][R2.64+0x8] ;  /* 0x00000808020c7981 */ /* 0x000f68000c1e1b00 */
[----:B------:R-:W3:Y:S04]  /*1e50*/  LDG.E.64 R8, desc[UR8][R6.64+0x10] ;  /* 0x0000100806087981 */ /* 0x000ee8000c1e1b00 */
[----:B------:R-:W3:Y:S04]  /*1e60*/  LDG.E.64 R10, desc[UR8][R2.64+0x10] ;  /* 0x00001008020a7981 */ /* 0x000ee8000c1e1b00 */
[----:B------:R-:W4:Y:S04]  /*1e70*/  LDG.E.64 R22, desc[UR8][R6.64+0x18] ;  /* 0x0000180806167981 */ /* 0x000f28000c1e1b00 */
[----:B------:R-:W4:Y:S04]  /*1e80*/  LDG.E.64 R24, desc[UR8][R2.64+0x18] ;  /* 0x0000180802187981 */ /* 0x000f28000c1e1b00 */
[----:B------:R-:W4:Y:S04]  /*1e90*/  LDG.E.64 R20, desc[UR8][R6.64+0x20] ;  /* 0x0000200806147981 */ /* 0x000f28000c1e1b00 */
[----:B------:R-:W4:Y:S04]  /*1ea0*/  LDG.E.64 R4, desc[UR8][R2.64+0x20] ;  /* 0x0000200802047981 */ /* 0x000f28000c1e1b00 */
[----:B------:R-:W4:Y:S01]  /*1eb0*/  LDG.E.64 R28, desc[UR8][R6.64+0x48] ;  /* 0x00004808061c7981 */ /* 0x000f22000c1e1b00 */
[----:B--2---:R-:W-:-:S03]  /*1ec0*/  DFMA R26, R16, R18, RZ ;  /* 0x00000012101a722b */ /* 0x004fc600000000ff */
[----:B------:R-:W2:Y:S04]  /*1ed0*/  LDG.E.64 R16, desc[UR8][R6.64+0x28] ;  /* 0x0000280806107981 */ /* 0x000ea8000c1e1b00 */
[----:B------:R-:W2:Y:S01]  /*1ee0*/  LDG.E.64 R18, desc[UR8][R2.64+0x28] ;  /* 0x0000280802127981 */ /* 0x000ea2000c1e1b00 */
[----:B-----5:R-:W-:-:S03]  /*1ef0*/  DFMA R26, R14, R12, R26 ;  /* 0x0000000c0e1a722b */ /* 0x020fc6000000001a */
[----:B------:R-:W5:Y:S04]  /*1f00*/  LDG.E.64 R12, desc[UR8][R6.64+0x30] ;  /* 0x00003008060c7981 */ /* 0x000f68000c1e1b00 */
[----:B------:R-:W5:Y:S01]  /*1f10*/  LDG.E.64 R14, desc[UR8][R2.64+0x30] ;  /* 0x00003008020e7981 */ /* 0x000f62000c1e1b00 */
[----:B---3--:R-:W-:-:S03]  /*1f20*/  DFMA R26, R8, R10, R26 ;  /* 0x0000000a081a722b */ /* 0x008fc6000000001a */
[----:B------:R-:W3:Y:S04]  /*1f30*/  LDG.E.64 R8, desc[UR8][R6.64+0x38] ;  /* 0x0000380806087981 */ /* 0x000ee8000c1e1b00 */
[----:B------:R-:W3:Y:S01]  /*1f40*/  LDG.E.64 R10, desc[UR8][R2.64+0x38] ;  /* 0x00003808020a7981 */ /* 0x000ee2000c1e1b00 */
[----:B----4-:R-:W-:-:S03]  /*1f50*/  DFMA R26, R22, R24, R26 ;  /* 0x00000018161a722b */ /* 0x010fc6000000001a */
[----:B------:R-:W4:Y:S04]  /*1f60*/  LDG.E.64 R22, desc[UR8][R6.64+0x40] ;  /* 0x0000400806167981 */ /* 0x000f28000c1e1b00 */
[----:B------:R-:W4:Y:S04]  /*1f70*/  LDG.E.64 R24, desc[UR8][R2.64+0x40] ;  /* 0x0000400802187981 */ /* 0x000f28000c1e1b00 */
[----:B------:R-:W4:Y:S01]  /*1f80*/  LDG.E.64 R2, desc[UR8][R2.64+0x48] ;  /* 0x0000480802027981 */ /* 0x000f22000c1e1b00 */
[----:B------:R-:W-:Y:S01]  /*1f90*/  DFMA R4, R20, R4, R26 ;  /* 0x000000041404722b */ /* 0x000fe2000000001a */
[----:B------:R-:W-:-:S02]  /*1fa0*/  UIADD3 UR6, UP0, UPT, UR6, 0x8, URZ ;  /* 0x0000000806067890 */ /* 0x000fc4000ff1e0ff */
[----:B------:R-:W-:Y:S02]  /*1fb0*/  UIADD3 UR4, UP1, UPT, UR4, 0x8, URZ ;  /* 0x0000000804047890 */ /* 0x000fe4000ff3e0ff */
[----:B------:R-:W-:Y:S02]  /*1fc0*/  UIADD3 UR6, UP2, UPT, UR6, 0x50, URZ ;  /* 0x0000005006067890 */ /* 0x000fe4000ff5e0ff */
[----:B------:R-:W-:Y:S02]  /*1fd0*/  UIADD3 UR4, UP3, UPT, UR4, 0x50, URZ ;  /* 0x0000005004047890 */ /* 0x000fe4000ff7e0ff */
[----:B------:R-:W-:Y:S02]  /*1fe0*/  UIADD3.X UR7, UPT, UPT, URZ, URZ, UR7, UP2, UP0 ;  /* 0x000000ffff077290 */ /* 0x000fe400097e0407 */
[----:B------:R-:W-:Y:S01]  /*1ff0*/  UIADD3.X UR5, UPT, UPT, URZ, URZ, UR5, UP3, UP1 ;  /* 0x000000ffff057290 */ /* 0x000fe20009fe2405 */
[----:B------:R-:W-:Y:S01]  /*2000*/  IMAD.U32 R0, RZ, RZ, UR6 ;  /* 0x00000006ff007e24 */ /* 0x000fe2000f8e00ff */
[----:B--2---:R-:W-:-:S08]  /*2010*/  DFMA R4, R16, R18, R4 ;  /* 0x000000121004722b */ /* 0x004fd00000000004 */
[----:B-----5:R-:W-:-:S08]  /*2020*/  DFMA R4, R12, R14, R4 ;  /* 0x0000000e0c04722b */ /* 0x020fd00000000004 */
[----:B---3--:R-:W-:-:S08]  /*2030*/  DFMA R4, R8, R10, R4 ;  /* 0x0000000a0804722b */ /* 0x008fd00000000004 */
[----:B----4-:R-:W-:Y:S01]  /*2040*/  DFMA R4, R22, R24, R4 ;  /* 0x000000181604722b */ /* 0x010fe20000000004 */
[----:B------:R-:W-:Y:S01]  /*2050*/  IMAD.U32 R9, RZ, RZ, UR5 ;  /* 0x00000005ff097e24 */ /* 0x000fe2000f8e00ff */
[----:B------:R-:W-:Y:S01]  /*2060*/  MOV R8, UR4 ;  /* 0x0000000400087c02 */ /* 0x000fe20008000f00 */
[----:B------:R-:W-:-:S05]  /*2070*/  UMOV UR4, 0xa ;  /* 0x0000000a00047882 */ /* 0x000fca0000000000 */
[----:B------:R-:W-:Y:S01]  /*2080*/  DFMA R28, R28, R2, R4 ;  /* 0x000000021c1c722b */ /* 0x000fe20000000004 */
[----:B------:R-:W-:-:S10]  /*2090*/  MOV R3, UR7 ;  /* 0x0000000700037c02 */ /* 0x000fd40008000f00 */
.L_x_20:
[----:B------:R-:W-:Y:S01]  /*20a0*/  MOV R2, R0 ;  /* 0x0000000000027202 */ /* 0x000fe20000000f00 */
[----:B------:R-:W2:Y:S04]  /*20b0*/  LDG.E.64 R22, desc[UR8][R8.64+-0x8] ;  /* 0xfffff80808167981 */ /* 0x000ea8000c1e1b00 */
[----:B------:R-:W2:Y:S04]  /*20c0*/  LDG.E.64 R24, desc[UR8][R2.64+-0x8] ;  /* 0xfffff80802187981 */ /* 0x000ea8000c1e1b00 */
[----:B------:R-:W3:Y:S04]  /*20d0*/  LDG.E.64 R14, desc[UR8][R8.64] ;  /* 0x00000008080e7981 */ /* 0x000ee8000c1e1b00 */
[----:B------:R-:W3:Y:S04]  /*20e0*/  LDG.E.64 R16, desc[UR8][R2.64] ;  /* 0x0000000802107981 */ /* 0x000ee8000c1e1b00 */
[----:B------:R-:W4:Y:S04]  /*20f0*/  LDG.E.64 R4, desc[UR8][R8.64+0x8] ;  /* 0x0000080808047981 */ /* 0x000f28000c1e1b00 */
[----:B------:R-:W4:Y:S04]  /*2100*/  LDG.E.64 R6, desc[UR8][R2.64+0x8] ;  /* 0x0000080802067981 */ /* 0x000f28000c1e1b00 */
[----:B------:R-:W5:Y:S04]  /*2110*/  LDG.E.64 R10, desc[UR8][R8.64+0x10] ;  /* 0x00001008080a7981 */ /* 0x000f68000c1e1b00 */
[----:B------:R-:W5:Y:S04]  /*2120*/  LDG.E.64 R12, desc[UR8][R2.64+0x10] ;  /* 0x00001008020c7981 */ /* 0x000f68000c1e1b00 */
[----:B------:R-:W5:Y:S04]  /*2130*/  LDG.E.64 R18, desc[UR8][R8.64+0x18] ;  /* 0x0000180808127981 */ /* 0x000f68000c1e1b00 */
[----:B------:R-:W5:Y:S01]  /*2140*/  LDG.E.64 R20, desc[UR8][R2.64+0x18] ;  /* 0x0000180802147981 */ /* 0x000f62000c1e1b00 */
[----:B--2---:R-:W-:-:S03]  /*2150*/  DFMA R28, R22, R24, R28 ;  /* 0x00000018161c722b */ /* 0x004fc6000000001c */
[----:B------:R-:W2:Y:S04]  /*2160*/  LDG.E.64 R22, desc[UR8][R8.64+0x20] ;  /* 0x0000200808167981 */ /* 0x000ea8000c1e1b00 */
[----:B------:R-:W2:Y:S01]  /*2170*/  LDG.E.64 R24, desc[UR8][R2.64+0x20] ;  /* 0x0000200802187981 */ /* 0x000ea2000c1e1b00 */
[----:B---3--:R-:W-:-:S03]  /*2180*/  DFMA R28, R14, R16, R28 ;  /* 0x000000100e1c722b */ /* 0x008fc6000000001c */
[----:B------:R-:W3:Y:S04]  /*2190*/  LDG.E.64 R14, desc[UR8][R8.64+0x28] ;  /* 0x00002808080e7981 */ /* 0x000ee8000c1e1b00 */
[----:B------:R-:W3:Y:S01]  /*21a0*/  LDG.E.64 R16, desc[UR8][R2.64+0x28] ;  /* 0x0000280802107981 */ /* 0x000ee2000c1e1b00 */
[----:B----4-:R-:W-:-:S03]  /*21b0*/  DFMA R28, R4, R6, R28 ;  /* 0x00000006041c722b */ /* 0x010fc6000000001c */
[----:B------:R-:W4:Y:S04]  /*21c0*/  LDG.E.64 R4, desc[UR8][R8.64+0x30] ;  /* 0x0000300808047981 */ /* 0x000f28000c1e1b00 */
[----:B------:R-:W4:Y:S01]  /*21d0*/  LDG.E.64 R6, desc[UR8][R2.64+0x30] ;  /* 0x0000300802067981 */ /* 0x000f22000c1e1b00 */
[----:B-----5:R-:W-:-:S03]  /*21e0*/  DFMA R28, R10, R12, R28 ;  /* 0x0000000c0a1c722b */ /* 0x020fc6000000001c */
[----:B------:R-:W5:Y:S04]  /*21f0*/  LDG.E.64 R10, desc[UR8][R8.64+0x38] ;  /* 0x00003808080a7981 */ /* 0x000f68000c1e1b00 */
[----:B------:R-:W5:Y:S01]  /*2200*/  LDG.E.64 R12, desc[UR8][R2.64+0x38] ;  /* 0x00003808020c7981 */ /* 0x000f62000c1e1b00 */
[----:B------:R-:W-:-:S03]  /*2210*/  DFMA R28, R18, R20, R28 ;  /* 0x00000014121c722b */ /* 0x000fc6000000001c */
        /* <DEDUP_REMOVED lines=138> */
[----:B------:R0:W2:Y:S04]  /*2ac0*/  LDG.E.64 R22, desc[UR8][R8.64+0x1b0] ;  /* 0x0001b00808167981 */ /* 0x0000a8000c1e1b00 */
[----:B------:R1:W2:Y:S01]  /*2ad0*/  LDG.E.64 R28, desc[UR8][R2.64+0x1b0] ;  /* 0x0001b008021c7981 */ /* 0x0002a2000c1e1b00 */
[----:B------:R-:W-:Y:S01]  /*2ae0*/  UIADD3 UR4, UPT, UPT, UR4, 0x38, URZ ;  /* 0x0000003804047890 */ /* 0x000fe2000fffe0ff */
[----:B---3--:R-:W-:Y:S01]  /*2af0*/  DFMA R14, R14, R16, R24 ;  /* 0x000000100e0e722b */ /* 0x008fe20000000018 */
[----:B------:R-:W-:Y:S02]  /*2b00*/  IADD3 R0, P0, PT, R2, 0x1c0, RZ ;  /* 0x000001c002007810 */ /* 0x000fe40007f1e0ff */
[----:B------:R-:W-:Y:S01]  /*2b10*/  UISETP.NE.AND UP0, UPT, UR4, 0x23a, UPT ;  /* 0x0000023a0400788c */ /* 0x000fe2000bf05270 */
[----:B0-----:R-:W-:-:S04]  /*2b20*/  IADD3 R8, P1, PT, R8, 0x1c0, RZ ;  /* 0x000001c008087810 */ /* 0x001fc80007f3e0ff */
[----:B----4-:R-:W-:Y:S01]  /*2b30*/  DFMA R4, R4, R6, R14 ;  /* 0x000000060404722b */ /* 0x010fe2000000000e */
[----:B-1----:R-:W-:Y:S01]  /*2b40*/  IADD3.X R3, PT, PT, RZ, R3, RZ, P0, !PT ;  /* 0x00000003ff037210 */ /* 0x002fe200007fe4ff */
[----:B------:R-:W-:-:S06]  /*2b50*/  IMAD.X R9, RZ, RZ, R9, P1 ;  /* 0x000000ffff097224 */ /* 0x000fcc00008e0609 */
[----:B-----5:R-:W-:-:S08]  /*2b60*/  DFMA R4, R10, R12, R4 ;  /* 0x0000000c0a04722b */ /* 0x020fd00000000004 */
[----:B------:R-:W-:-:S08]  /*2b70*/  DFMA R18, R18, R20, R4 ;  /* 0x000000141212722b */ /* 0x000fd00000000004 */
[----:B--2---:R-:W-:Y:S01]  /*2b80*/  DFMA R28, R22, R28, R18 ;  /* 0x0000001c161c722b */ /* 0x004fe20000000012 */
[----:B------:R-:W-:Y:S10]  /*2b90*/  BRA.U UP0, `(.L_x_20) ;  /* 0xfffffff500407547 */ /* 0x000ff4000b83ffff */
[----:B------:R-:W0:Y:S02]  /*2ba0*/  LDC.64 R8, c[0x0][0x3b0] ;  /* 0x0000ec00ff087b82 */ /* 0x000e240000000a00 */
[----:B0-----:R-:W2:Y:S01]  /*2bb0*/  LDG.E.64 R2, desc[UR8][R8.64] ;  /* 0x0000000808027981 */ /* 0x001ea2000c1e1b00 */
[----:B------:R-:W-:Y:S01]  /*2bc0*/  MOV R4, 0x652b82fe ;  /* 0x652b82fe00047802 */ /* 0x000fe20000000f00 */
[----:B------:R-:W-:Y:S01]  /*2bd0*/  UMOV UR4, 0xfefa39ef ;  /* 0xfefa39ef00047882 */ /* 0x000fe20000000000 */
[----:B------:R-:W-:Y:S01]  /*2be0*/  MOV R5, 0x3ff71547 ;  /* 0x3ff7154700057802 */ /* 0x000fe20000000f00 */
[----:B------:R-:W-:Y:S01]  /*2bf0*/  UMOV UR5, 0x3fe62e42 ;  /* 0x3fe62e4200057882 */ /* 0x000fe20000000000 */
[----:B--2---:R-:W-:-:S08]  /*2c00*/  DADD R2, R28, R2 ;  /* 0x000000001c027229 */ /* 0x004fd00000000002 */
[----:B------:R-:W-:-:S08]  /*2c10*/  DFMA R4, R2, -R4, 6.75539944105574400000e+15 ;  /* 0x433800000204742b */ /* 0x000fd00000000804 */
[----:B------:R-:W-:-:S08]  /*2c20*/  DADD R6, R4, -6.75539944105574400000e+15 ;  /* 0xc338000004067429 */ /* 0x000fd00000000000 */
[----:B------:R-:W-:Y:S01]  /*2c30*/  DFMA R10, R6, -UR4, -R2 ;  /* 0x80000004060a7c2b */ /* 0x000fe20008000802 */
[----:B------:R-:W-:Y:S01]  /*2c40*/  UMOV UR4, 0x3b39803f ;  /* 0x3b39803f00047882 */ /* 0x000fe20000000000 */
[----:B------:R-:W-:-:S06]  /*2c50*/  UMOV UR5, 0x3c7abc9e ;  /* 0x3c7abc9e00057882 */ /* 0x000fcc0000000000 */
[----:B------:R-:W-:Y:S01]  /*2c60*/  DFMA R6, R6, -UR4, R10 ;  /* 0x8000000406067c2b */ /* 0x000fe2000800000a */
[----:B------:R-:W-:Y:S01]  /*2c70*/  UMOV UR4, 0x69ce2bdf ;  /* 0x69ce2bdf00047882 */ /* 0x000fe20000000000 */
[----:B------:R-:W-:Y:S01]  /*2c80*/  IMAD.MOV.U32 R10, RZ, RZ, -0x35dec16 ;  /* 0xfca213eaff0a7424 */ /* 0x000fe200078e00ff */
[----:B------:R-:W-:Y:S01]  /*2c90*/  MOV R11, 0x3e928af3 ;  /* 0x3e928af3000b7802 */ /* 0x000fe20000000f00 */
[----:B------:R-:W-:-:S05]  /*2ca0*/  UMOV UR5, 0x3e5ade15 ;  /* 0x3e5ade1500057882 */ /* 0x000fca0000000000 */
[----:B------:R-:W-:Y:S01]  /*2cb0*/  DFMA R8, R6, UR4, R10 ;  /* 0x0000000406087c2b */ /* 0x000fe2000800000a */
[----:B------:R-:W-:Y:S01]  /*2cc0*/  UMOV UR4, 0x62401315 ;  /* 0x6240131500047882 */ /* 0x000fe20000000000 */
[----:B------:R-:W-:Y:S01]  /*2cd0*/  UMOV UR5, 0x3ec71dee ;  /* 0x3ec71dee00057882 */ /* 0x000fe20000000000 */
[----:B------:R-:W-:-:S05]  /*2ce0*/  DADD R10, -RZ, -R2 ;  /* 0x00000000ff0a7229 */ /* 0x000fca0000000902 */
[----:B------:R-:W-:Y:S01]  /*2cf0*/  DFMA R8, R6, R8, UR4 ;  /* 0x0000000406087e2b */ /* 0x000fe20008000008 */
[----:B------:R-:W-:Y:S01]  /*2d00*/  UMOV UR4, 0x7c89eb71 ;  /* 0x7c89eb7100047882 */ /* 0x000fe20000000000 */
[----:B------:R-:W-:-:S03]  /*2d10*/  UMOV UR5, 0x3efa0199 ;  /* 0x3efa019900057882 */ /* 0x000fc60000000000 */
[----:B------:R-:W-:-:S03]  /*2d20*/  FSETP.GEU.AND P0, PT, |R11|, 4.1917929649353027344, PT ;  /* 0x4086232b0b00780b */ /* 0x000fc60003f0e200 */
        /* <DEDUP_REMOVED lines=30> */
[----:B------:R-:W-:Y:S01]  /*2f10*/  LEA.HI R0, R4, R4, RZ, 0x1 ;  /* 0x0000000404007211 */ /* 0x000fe200078f08ff */
[----:B------:R-:W-:-:S03]  /*2f20*/  IMAD.MOV.U32 R6, RZ, RZ, R8 ;  /* 0x000000ffff067224 */ /* 0x000fc600078e0008 */
[----:B------:R-:W-:-:S04]  /*2f30*/  SHF.R.S32.HI R7, RZ, 0x1, R0 ;  /* 0x00000001ff077819 */ /* 0x000fc80000011400 */
[----:B------:R-:W-:Y:S02]  /*2f40*/  IADD3 R2, PT, PT, R4, -R7, RZ ;  /* 0x8000000704027210 */ /* 0x000fe40007ffe0ff */
[----:B------:R-:W-:Y:S02]  /*2f50*/  LEA R7, R7, R9, 0x14 ;  /* 0x0000000907077211 */ /* 0x000fe400078ea0ff */
[----:B------:R-:W-:Y:S02]  /*2f60*/  LEA R3, R2, 0x3ff00000, 0x14 ;  /* 0x3ff0000002037811 */ /* 0x000fe400078ea0ff */
[----:B------:R-:W-:-:S06]  /*2f70*/  MOV R2, RZ ;  /* 0x000000ff00027202 */ /* 0x000fcc0000000f00 */
[----:B------:R-:W-:-:S11]  /*2f80*/  DMUL R6, R6, R2 ;  /* 0x0000000206067228 */ /* 0x000fd60000000000 */
.L_x_21:
[----:B------:R-:W-:-:S06]  /*2f90*/  DADD R8, R6, 1 ;  /* 0x3ff0000006087429 */ /* 0x000fcc0000000000 */
[----:B------:R-:W0:Y:S04]  /*2fa0*/  MUFU.RCP64H R3, R9 ;  /* 0x0000000900037308 */ /* 0x000e280000001800 */
[----:B------:R-:W-:-:S04]  /*2fb0*/  IADD3 R2, PT, PT, R9, 0x300402, RZ ;  /* 0x0030040209027810 */ /* 0x000fc80007ffe0ff */
[----:B------:R-:W-:Y:S02]  /*2fc0*/  FSETP.GEU.AND P0, PT, |R2|, 5.8789094863358348022e-39, PT ;  /* 0x004004020200780b */ /* 0x000fe40003f0e200 */
        /* <DEDUP_REMOVED lines=9> */
[----:B------:R-:W-:Y:S05]  /*3060*/  CALL.REL.NOINC `($__internal_1_$__cuda_sm20_dblrcp_rn_slowpath_v3) ;  /* 0x00000000000c7944 */ /* 0x000fea0003c00000 */
.L_x_22:
[----:B------:R-:W0:Y:S02]  /*3070*/  LDC.64 R2, c[0x0][0x3c8] ;  /* 0x0000f200ff027b82 */ /* 0x000e240000000a00 */
[----:B0-----:R-:W-:Y:S01]  /*3080*/  STG.E.64 desc[UR8][R2.64], R4 ;  /* 0x0000000402007986 */ /* 0x001fe2000c101b08 */
[----:B------:R-:W-:Y:S05]  /*3090*/  EXIT ;  /* 0x000000000000794d */ /* 0x000fea0003800000 */
        .weak           $__internal_1_$__cuda_sm20_dblrcp_rn_slowpath_v3
        .type           $__internal_1_$__cuda_sm20_dblrcp_rn_slowpath_v3,@function
        .size           $__internal_1_$__cuda_sm20_dblrcp_rn_slowpath_v3,(.L_x_28 - $__internal_1_$__cuda_sm20_dblrcp_rn_slowpath_v3)
$__internal_1_$__cuda_sm20_dblrcp_rn_slowpath_v3:
[----:B------:R-:W-:-:S14]  /*30a0*/  DSETP.GTU.AND P0, PT, |R8|, +INF , PT ;  /* 0x7ff000000800742a */ /* 0x000fdc0003f0c200 */
[----:B------:R-:W-:Y:S05]  /*30b0*/  @P0 BRA `(.L_x_23) ;  /* 0x0000000000800947 */ /* 0x000fea0003800000 */
[----:B------:R-:W-:-:S04]  /*30c0*/  LOP3.LUT R4, R9, 0x7fffffff, RZ, 0xc0, !PT ;  /* 0x7fffffff09047812 */ /* 0x000fc800078ec0ff */
[----:B------:R-:W-:-:S04]  /*30d0*/  IADD3 R2, PT, PT, R4, -0x1, RZ ;  /* 0xffffffff04027810 */ /* 0x000fc80007ffe0ff */
[----:B------:R-:W-:-:S13]  /*30e0*/  ISETP.GE.U32.AND P0, PT, R2, 0x7fefffff, PT ;  /* 0x7fefffff0200780c */ /* 0x000fda0003f06070 */
[----:B------:R-:W-:Y:S02]  /*30f0*/  @P0 LOP3.LUT R3, R9, 0x7ff00000, RZ, 0x3c, !PT ;  /* 0x7ff0000009030812 */ /* 0x000fe400078e3cff */
[----:B------:R-:W-:Y:S01]  /*3100*/  @P0 MOV R2, RZ ;  /* 0x000000ff00020202 */ /* 0x000fe20000000f00 */
[----:B------:R-:W-:Y:S06]  /*3110*/  @P0 BRA `(.L_x_24) ;  /* 0x0000000000700947 */ /* 0x000fec0003800000 */
[----:B------:R-:W-:-:S13]  /*3120*/  ISETP.GE.U32.AND P0, PT, R4, 0x1000001, PT ;  /* 0x010000010400780c */ /* 0x000fda0003f06070 */
[----:B------:R-:W-:Y:S05]  /*3130*/  @!P0 BRA `(.L_x_25) ;  /* 0x0000000000388947 */ /* 0x000fea0003800000 */
[----:B------:R-:W-:Y:S01]  /*3140*/  VIADD R3, R9, 0xc0200000 ;  /* 0xc020000009037836 */ /* 0x000fe20000000000 */
[----:B------:R-:W-:Y:S02]  /*3150*/  MOV R2, R8 ;  /* 0x0000000800027202 */ /* 0x000fe40000000f00 */
[----:B------:R-:W-:Y:S01]  /*3160*/  MOV R4, R7 ;  /* 0x0000000700047202 */ /* 0x000fe20000000f00 */
[----:B------:R-:W0:Y:S05]  /*3170*/  MUFU.RCP64H R5, R3 ;  /* 0x0000000300057308 */ /* 0x000e2a0000001800 */
        /* <DEDUP_REMOVED lines=10> */
.L_x_25:
[----:B------:R-:W-:Y:S01]  /*3220*/  DMUL R4, R8, 8.11296384146066816958e+31 ;  /* 0x4690000008047828 */ /* 0x000fe20000000000 */
[----:B------:R-:W-:-:S05]  /*3230*/  IMAD.MOV.U32 R2, RZ, RZ, R7 ;  /* 0x000000ffff027224 */ /* 0x000fca00078e0007 */
        /* <DEDUP_REMOVED lines=8> */
.L_x_23:
[----:B------:R-:W-:Y:S02]  /*32c0*/  LOP3.LUT R3, R9, 0x80000, RZ, 0xfc, !PT ;  /* 0x0008000009037812 */ /* 0x000fe400078efcff */
[----:B------:R-:W-:-:S07]  /*32d0*/  MOV R2, R8 ;  /* 0x0000000800027202 */ /* 0x000fce0000000f00 */
.L_x_24:
[----:B------:R-:W-:Y:S01]  /*32e0*/  MOV R4, R2 ;  /* 0x0000000200047202 */ /* 0x000fe20000000f00 */
[----:B------:R-:W-:Y:S01]  /*32f0*/  IMAD.MOV.U32 R5, RZ, RZ, R3 ;  /* 0x000000ffff057224 */ /* 0x000fe200078e0003 */
[----:B------:R-:W-:Y:S02]  /*3300*/  MOV R2, R0 ;  /* 0x0000000000027202 */ /* 0x000fe40000000f00 */
[----:B------:R-:W-:-:S04]  /*3310*/  MOV R3, 0x0 ;  /* 0x0000000000037802 */ /* 0x000fc80000000f00 */
[----:B------:R-:W-:Y:S05]  /*3320*/  RET.REL.NODEC R2 `(_Z14forward_kernelPdS_S_S_S_S_S_S_S_S_) ;  /* 0xffffffcc02347950 */ /* 0x000fea0003c3ffff */
.L_x_26:
        /* <DEDUP_REMOVED lines=13> */
.L_x_28:


//--------------------- .nv.shared.reserved.0     --------------------------
	.section	.nv.shared.reserved.0,"aw",@nobits
	.weak		__nv_reservedSMEM_offset_0_alias
	.size		__nv_reservedSMEM_offset_0_alias, 0, 64
	.other		__nv_reservedSMEM_offset_0_alias,@"STO_CUDA_RESERVED_SHARED STV_DEFAULT"
__nv_reservedSMEM_offset_0_alias:
	.zero		0
	.zero		64


//--------------------- .nv.constant0._Z15backward_kernelPdS_S_S_S_S_S_S_S_S_d --------------------------
	.section	.nv.constant0._Z15backward_kernelPdS_S_S_S_S_S_S_S_S_d,"a",@progbits
	.sectionflags	@""
	.align	4
.nv.constant0._Z15backward_kernelPdS_S_S_S_S_S_S_S_S_d:
	.zero		984


//--------------------- .nv.constant0._Z14forward_kernelPdS_S_S_S_S_S_S_S_S_ --------------------------
	.section	.nv.constant0._Z14forward_kernelPdS_S_S_S_S_S_S_S_S_,"a",@progbits
	.sectionflags	@""
	.align	4
.nv.constant0._Z14forward_kernelPdS_S_S_S_S_S_S_S_S_:
	.zero		976


//--------------------- SYMBOLS --------------------------

	.type		.nv.reservedSmem.offset0,@object
	.size		.nv.reservedSmem.offset0,0x4
